//
// Generated by NVIDIA NVVM Compiler
//
// Compiler Build ID: CL-36424714
// Cuda compilation tools, release 13.0, V13.0.88
// Based on NVVM 20.0.0
//

.version 9.0
.target sm_100
.address_size 64

	// .globl	_Z8nReduceMPiS_S_

.visible .entry _Z8nReduceMPiS_S_(
	.param .u64 .ptr .align 1 _Z8nReduceMPiS_S__param_0,
	.param .u64 .ptr .align 1 _Z8nReduceMPiS_S__param_1,
	.param .u64 .ptr .align 1 _Z8nReduceMPiS_S__param_2
)
{
	.reg .pred 	%p<13>;
	.reg .b32 	%r<26>;
	.reg .b64 	%rd<11>;

	ld.param.u64 	%rd4, [_Z8nReduceMPiS_S__param_0];
	ld.param.u64 	%rd5, [_Z8nReduceMPiS_S__param_1];
	ld.param.u64 	%rd6, [_Z8nReduceMPiS_S__param_2];
	cvta.to.global.u64 	%rd1, %rd6;
	ld.global.u32 	%r9, [%rd1+16];
	setp.eq.s32 	%p1, %r9, 1;
	@%p1 bra 	$L__BB0_10;
	setp.ne.s32 	%p2, %r9, 0;
	@%p2 bra 	$L__BB0_18;
	ld.global.u32 	%r16, [%rd1+8];
	add.s32 	%r23, %r16, -1;
	st.global.u32 	[%rd1+8], %r23;
	setp.lt.s32 	%p8, %r16, 1;
	@%p8 bra 	$L__BB0_6;
	cvta.to.global.u64 	%rd2, %rd5;
	mov.u32 	%r22, %r23;
$L__BB0_4:
	mul.wide.u32 	%rd9, %r22, 4;
	add.s64 	%rd10, %rd2, %rd9;
	ld.global.u32 	%r17, [%rd10];
	setp.ne.s32 	%p9, %r17, 0;
	mov.u32 	%r23, %r22;
	@%p9 bra 	$L__BB0_6;
	add.s32 	%r3, %r22, -1;
	st.global.u32 	[%rd1+8], %r3;
	setp.ne.s32 	%p10, %r22, 0;
	mov.b32 	%r23, -1;
	mov.u32 	%r22, %r3;
	@%p10 bra 	$L__BB0_4;
$L__BB0_6:
	setp.gt.s32 	%p11, %r23, -1;
	@%p11 bra 	$L__BB0_8;
	mov.b32 	%r21, 2;
	st.global.u32 	[%rd1+16], %r21;
	bra.uni 	$L__BB0_18;
$L__BB0_8:
	ld.global.u32 	%r19, [%rd1+4];
	setp.ge.s32 	%p12, %r23, %r19;
	@%p12 bra 	$L__BB0_18;
	mov.b32 	%r20, 1;
	st.global.u32 	[%rd1+16], %r20;
	bra.uni 	$L__BB0_18;
$L__BB0_10:
	ld.global.u32 	%r10, [%rd1+4];
	add.s32 	%r25, %r10, -1;
	st.global.u32 	[%rd1+4], %r25;
	setp.lt.s32 	%p3, %r10, 1;
	@%p3 bra 	$L__BB0_14;
	cvta.to.global.u64 	%rd3, %rd4;
	mov.u32 	%r24, %r25;
$L__BB0_12:
	mul.wide.u32 	%rd7, %r24, 4;
	add.s64 	%rd8, %rd3, %rd7;
	ld.global.u32 	%r11, [%rd8];
	setp.ne.s32 	%p4, %r11, 0;
	mov.u32 	%r25, %r24;
	@%p4 bra 	$L__BB0_14;
	add.s32 	%r7, %r24, -1;
	st.global.u32 	[%rd1+4], %r7;
	setp.ne.s32 	%p5, %r24, 0;
	mov.b32 	%r25, -1;
	mov.u32 	%r24, %r7;
	@%p5 bra 	$L__BB0_12;
$L__BB0_14:
	setp.gt.s32 	%p6, %r25, -1;
	@%p6 bra 	$L__BB0_16;
	mov.b32 	%r15, 3;
	st.global.u32 	[%rd1+16], %r15;
	bra.uni 	$L__BB0_18;
$L__BB0_16:
	ld.global.u32 	%r13, [%rd1+8];
	setp.le.s32 	%p7, %r13, %r25;
	@%p7 bra 	$L__BB0_18;
	mov.b32 	%r14, 0;
	st.global.u32 	[%rd1+16], %r14;
$L__BB0_18:
	ret;

}
	// .globl	_Z12stateComputePiS_S_
.visible .entry _Z12stateComputePiS_S_(
	.param .u64 .ptr .align 1 _Z12stateComputePiS_S__param_0,
	.param .u64 .ptr .align 1 _Z12stateComputePiS_S__param_1,
	.param .u64 .ptr .align 1 _Z12stateComputePiS_S__param_2
)
{
	.reg .pred 	%p<7>;
	.reg .b32 	%r<70>;
	.reg .b64 	%rd<15>;
	.reg .b64 	%fd<13>;

	ld.param.u64 	%rd4, [_Z12stateComputePiS_S__param_0];
	ld.param.u64 	%rd5, [_Z12stateComputePiS_S__param_1];
	ld.param.u64 	%rd6, [_Z12stateComputePiS_S__param_2];
	cvta.to.global.u64 	%rd1, %rd4;
	cvta.to.global.u64 	%rd2, %rd5;
	cvta.to.global.u64 	%rd3, %rd6;
	ld.global.u32 	%r19, [%rd3+16];
	setp.eq.s32 	%p1, %r19, 1;
	@%p1 bra 	$L__BB1_5;
	setp.ne.s32 	%p2, %r19, 0;
	@%p2 bra 	$L__BB1_8;
	ld.global.u32 	%r1, [%rd3+8];
	ld.global.u32 	%r43, [%rd3+4];
	sub.s32 	%r44, %r1, %r43;
	st.global.u32 	[%rd3+12], %r44;
	mul.wide.s32 	%rd11, %r43, 4;
	add.s64 	%rd12, %rd1, %rd11;
	ld.global.u32 	%r63, [%rd12];
	ld.global.u32 	%r3, [%rd3+20];
	mov.b32 	%r62, 1;
	mov.b32 	%r64, 0;
	mov.u32 	%r65, %r3;
$L__BB1_3:
	mov.u32 	%r7, %r63;
	mov.u32 	%r5, %r62;
	div.s32 	%r45, %r65, %r7;
	mul.lo.s32 	%r46, %r45, %r7;
	sub.s32 	%r63, %r65, %r46;
	mul.lo.s32 	%r47, %r45, %r5;
	sub.s32 	%r62, %r64, %r47;
	setp.ne.s32 	%p5, %r63, 0;
	mov.u32 	%r64, %r5;
	mov.u32 	%r65, %r7;
	@%p5 bra 	$L__BB1_3;
	shr.s32 	%r48, %r5, 31;
	and.b32  	%r49, %r48, %r3;
	add.s32 	%r50, %r49, %r5;
	rem.s32 	%r51, %r50, %r3;
	mul.wide.s32 	%rd13, %r1, 4;
	add.s64 	%rd14, %rd2, %rd13;
	ld.global.u32 	%r52, [%rd14];
	cvt.rn.f64.s32 	%fd7, %r3;
	rcp.rn.f64 	%fd8, %fd7;
	cvt.rn.f64.s32 	%fd9, %r51;
	cvt.rn.f64.s32 	%fd10, %r52;
	mul.f64 	%fd11, %fd9, %fd10;
	mul.f64 	%fd12, %fd8, %fd11;
	cvt.rzi.s32.f64 	%r53, %fd12;
	mul.lo.s32 	%r54, %r52, %r51;
	mul.lo.s32 	%r55, %r53, %r3;
	sub.s32 	%r56, %r54, %r55;
	shr.s32 	%r57, %r56, 31;
	and.b32  	%r58, %r57, %r3;
	add.s32 	%r59, %r58, %r56;
	sub.s32 	%r60, %r59, %r3;
	setp.lt.s32 	%p6, %r60, 0;
	selp.b32 	%r61, %r59, %r60, %p6;
	st.global.u32 	[%rd3], %r61;
	bra.uni 	$L__BB1_8;
$L__BB1_5:
	ld.global.u32 	%r10, [%rd3+4];
	ld.global.u32 	%r22, [%rd3+8];
	sub.s32 	%r23, %r10, %r22;
	st.global.u32 	[%rd3+12], %r23;
	mul.wide.s32 	%rd7, %r22, 4;
	add.s64 	%rd8, %rd2, %rd7;
	ld.global.u32 	%r67, [%rd8];
	ld.global.u32 	%r12, [%rd3+20];
	mov.b32 	%r66, 1;
	mov.b32 	%r68, 0;
	mov.u32 	%r69, %r12;
$L__BB1_6:
	mov.u32 	%r16, %r67;
	mov.u32 	%r14, %r66;
	div.s32 	%r24, %r69, %r16;
	mul.lo.s32 	%r25, %r24, %r16;
	sub.s32 	%r67, %r69, %r25;
	mul.lo.s32 	%r26, %r24, %r14;
	sub.s32 	%r66, %r68, %r26;
	setp.ne.s32 	%p3, %r67, 0;
	mov.u32 	%r68, %r14;
	mov.u32 	%r69, %r16;
	@%p3 bra 	$L__BB1_6;
	shr.s32 	%r27, %r14, 31;
	and.b32  	%r28, %r27, %r12;
	add.s32 	%r29, %r28, %r14;
	rem.s32 	%r30, %r29, %r12;
	mul.wide.s32 	%rd9, %r10, 4;
	add.s64 	%rd10, %rd1, %rd9;
	ld.global.u32 	%r31, [%rd10];
	cvt.rn.f64.s32 	%fd1, %r12;
	rcp.rn.f64 	%fd2, %fd1;
	cvt.rn.f64.s32 	%fd3, %r30;
	cvt.rn.f64.s32 	%fd4, %r31;
	mul.f64 	%fd5, %fd3, %fd4;
	mul.f64 	%fd6, %fd2, %fd5;
	cvt.rzi.s32.f64 	%r32, %fd6;
	mul.lo.s32 	%r33, %r31, %r30;
	mul.lo.s32 	%r34, %r32, %r12;
	sub.s32 	%r35, %r33, %r34;
	shr.s32 	%r36, %r35, 31;
	and.b32  	%r37, %r36, %r12;
	add.s32 	%r38, %r37, %r35;
	sub.s32 	%r39, %r38, %r12;
	setp.lt.s32 	%p4, %r39, 0;
	selp.b32 	%r40, %r38, %r39, %p4;
	st.global.u32 	[%rd3], %r40;
$L__BB1_8:
	ret;

}
	// .globl	_Z6gcdGPUPiS_S_
.visible .entry _Z6gcdGPUPiS_S_(
	.param .u64 .ptr .align 1 _Z6gcdGPUPiS_S__param_0,
	.param .u64 .ptr .align 1 _Z6gcdGPUPiS_S__param_1,
	.param .u64 .ptr .align 1 _Z6gcdGPUPiS_S__param_2
)
{
	.reg .pred 	%p<23>;
	.reg .b32 	%r<227>;
	.reg .b64 	%rd<51>;
	.reg .b64 	%fd<61>;

	ld.param.u64 	%rd6, [_Z6gcdGPUPiS_S__param_0];
	ld.param.u64 	%rd7, [_Z6gcdGPUPiS_S__param_1];
	ld.param.u64 	%rd8, [_Z6gcdGPUPiS_S__param_2];
	cvta.to.global.u64 	%rd1, %rd7;
	cvta.to.global.u64 	%rd2, %rd6;
	cvta.to.global.u64 	%rd3, %rd8;
	mov.u32 	%r31, %ctaid.x;
	mov.u32 	%r32, %ntid.x;
	mov.u32 	%r33, %tid.x;
	mad.lo.s32 	%r34, %r31, %r32, %r33;
	shl.b32 	%r1, %r34, 3;
	ld.global.u32 	%r30, [%rd3+16];
	setp.eq.s32 	%p1, %r30, 1;
	@%p1 bra 	$L__BB2_9;
	setp.ne.s32 	%p2, %r30, 0;
	@%p2 bra 	$L__BB2_16;
	ld.global.u32 	%r2, [%rd3+4];
	setp.ge.s32 	%p13, %r1, %r2;
	@%p13 bra 	$L__BB2_16;
	add.s32 	%r126, %r1, 8;
	min.s32 	%r3, %r126, %r2;
	and.b32  	%r4, %r3, 3;
	setp.eq.s32 	%p14, %r4, 0;
	mov.u32 	%r219, %r1;
	@%p14 bra 	$L__BB2_6;
	neg.s32 	%r217, %r4;
	mov.u32 	%r219, %r1;
$L__BB2_5:
	.pragma "nounroll";
	mul.wide.s32 	%rd30, %r219, 4;
	add.s64 	%rd31, %rd2, %rd30;
	ld.global.u32 	%r127, [%rd3+12];
	add.s32 	%r128, %r127, %r219;
	mul.wide.s32 	%rd32, %r128, 4;
	add.s64 	%rd33, %rd1, %rd32;
	ld.global.u32 	%r129, [%rd33];
	ld.global.u32 	%r130, [%rd3];
	ld.global.u32 	%r131, [%rd31];
	ld.global.u32 	%r132, [%rd3+20];
	cvt.rn.f64.s32 	%fd31, %r132;
	rcp.rn.f64 	%fd32, %fd31;
	cvt.rn.f64.s32 	%fd33, %r130;
	cvt.rn.f64.s32 	%fd34, %r131;
	mul.f64 	%fd35, %fd33, %fd34;
	mul.f64 	%fd36, %fd35, %fd32;
	cvt.rzi.s32.f64 	%r133, %fd36;
	mul.lo.s32 	%r134, %r131, %r130;
	mul.lo.s32 	%r135, %r133, %r132;
	sub.s32 	%r136, %r134, %r135;
	shr.s32 	%r137, %r136, 31;
	and.b32  	%r138, %r137, %r132;
	add.s32 	%r139, %r138, %r136;
	sub.s32 	%r140, %r139, %r132;
	setp.lt.s32 	%p15, %r140, 0;
	selp.b32 	%r141, %r139, %r140, %p15;
	sub.s32 	%r142, %r129, %r141;
	shr.s32 	%r143, %r142, 31;
	and.b32  	%r144, %r143, %r132;
	add.s32 	%r145, %r144, %r142;
	st.global.u32 	[%rd33], %r145;
	add.s32 	%r219, %r219, 1;
	add.s32 	%r217, %r217, 1;
	setp.ne.s32 	%p16, %r217, 0;
	@%p16 bra 	$L__BB2_5;
$L__BB2_6:
	sub.s32 	%r146, %r1, %r3;
	setp.gt.u32 	%p17, %r146, -4;
	@%p17 bra 	$L__BB2_16;
	sub.s32 	%r220, %r219, %r3;
	add.s64 	%rd4, %rd2, 8;
$L__BB2_8:
	cvt.s64.s32 	%rd34, %r219;
	mul.wide.s32 	%rd35, %r219, 4;
	add.s64 	%rd36, %rd4, %rd35;
	ld.global.u32 	%r147, [%rd3+12];
	add.s32 	%r148, %r147, %r219;
	mul.wide.s32 	%rd37, %r148, 4;
	add.s64 	%rd38, %rd1, %rd37;
	ld.global.u32 	%r149, [%rd38];
	ld.global.u32 	%r150, [%rd3];
	ld.global.u32 	%r151, [%rd36+-8];
	ld.global.u32 	%r152, [%rd3+20];
	cvt.rn.f64.s32 	%fd37, %r152;
	rcp.rn.f64 	%fd38, %fd37;
	cvt.rn.f64.s32 	%fd39, %r150;
	cvt.rn.f64.s32 	%fd40, %r151;
	mul.f64 	%fd41, %fd39, %fd40;
	mul.f64 	%fd42, %fd41, %fd38;
	cvt.rzi.s32.f64 	%r153, %fd42;
	mul.lo.s32 	%r154, %r151, %r150;
	mul.lo.s32 	%r155, %r153, %r152;
	sub.s32 	%r156, %r154, %r155;
	shr.s32 	%r157, %r156, 31;
	and.b32  	%r158, %r157, %r152;
	add.s32 	%r159, %r158, %r156;
	sub.s32 	%r160, %r159, %r152;
	setp.lt.s32 	%p18, %r160, 0;
	selp.b32 	%r161, %r159, %r160, %p18;
	sub.s32 	%r162, %r149, %r161;
	shr.s32 	%r163, %r162, 31;
	and.b32  	%r164, %r163, %r152;
	add.s32 	%r165, %r164, %r162;
	st.global.u32 	[%rd38], %r165;
	ld.global.s32 	%rd39, [%rd3+12];
	add.s64 	%rd40, %rd39, %rd34;
	shl.b64 	%rd41, %rd40, 2;
	add.s64 	%rd42, %rd1, %rd41;
	ld.global.u32 	%r166, [%rd42+4];
	ld.global.u32 	%r167, [%rd3];
	ld.global.u32 	%r168, [%rd36+-4];
	ld.global.u32 	%r169, [%rd3+20];
	cvt.rn.f64.s32 	%fd43, %r169;
	rcp.rn.f64 	%fd44, %fd43;
	cvt.rn.f64.s32 	%fd45, %r167;
	cvt.rn.f64.s32 	%fd46, %r168;
	mul.f64 	%fd47, %fd45, %fd46;
	mul.f64 	%fd48, %fd47, %fd44;
	cvt.rzi.s32.f64 	%r170, %fd48;
	mul.lo.s32 	%r171, %r168, %r167;
	mul.lo.s32 	%r172, %r170, %r169;
	sub.s32 	%r173, %r171, %r172;
	shr.s32 	%r174, %r173, 31;
	and.b32  	%r175, %r174, %r169;
	add.s32 	%r176, %r175, %r173;
	sub.s32 	%r177, %r176, %r169;
	setp.lt.s32 	%p19, %r177, 0;
	selp.b32 	%r178, %r176, %r177, %p19;
	sub.s32 	%r179, %r166, %r178;
	shr.s32 	%r180, %r179, 31;
	and.b32  	%r181, %r180, %r169;
	add.s32 	%r182, %r181, %r179;
	st.global.u32 	[%rd42+4], %r182;
	ld.global.s32 	%rd43, [%rd3+12];
	add.s64 	%rd44, %rd43, %rd34;
	shl.b64 	%rd45, %rd44, 2;
	add.s64 	%rd46, %rd1, %rd45;
	ld.global.u32 	%r183, [%rd46+8];
	ld.global.u32 	%r184, [%rd3];
	ld.global.u32 	%r185, [%rd36];
	ld.global.u32 	%r186, [%rd3+20];
	cvt.rn.f64.s32 	%fd49, %r186;
	rcp.rn.f64 	%fd50, %fd49;
	cvt.rn.f64.s32 	%fd51, %r184;
	cvt.rn.f64.s32 	%fd52, %r185;
	mul.f64 	%fd53, %fd51, %fd52;
	mul.f64 	%fd54, %fd53, %fd50;
	cvt.rzi.s32.f64 	%r187, %fd54;
	mul.lo.s32 	%r188, %r185, %r184;
	mul.lo.s32 	%r189, %r187, %r186;
	sub.s32 	%r190, %r188, %r189;
	shr.s32 	%r191, %r190, 31;
	and.b32  	%r192, %r191, %r186;
	add.s32 	%r193, %r192, %r190;
	sub.s32 	%r194, %r193, %r186;
	setp.lt.s32 	%p20, %r194, 0;
	selp.b32 	%r195, %r193, %r194, %p20;
	sub.s32 	%r196, %r183, %r195;
	shr.s32 	%r197, %r196, 31;
	and.b32  	%r198, %r197, %r186;
	add.s32 	%r199, %r198, %r196;
	st.global.u32 	[%rd46+8], %r199;
	ld.global.s32 	%rd47, [%rd3+12];
	add.s64 	%rd48, %rd47, %rd34;
	shl.b64 	%rd49, %rd48, 2;
	add.s64 	%rd50, %rd1, %rd49;
	ld.global.u32 	%r200, [%rd50+12];
	ld.global.u32 	%r201, [%rd3];
	ld.global.u32 	%r202, [%rd36+4];
	ld.global.u32 	%r203, [%rd3+20];
	cvt.rn.f64.s32 	%fd55, %r203;
	rcp.rn.f64 	%fd56, %fd55;
	cvt.rn.f64.s32 	%fd57, %r201;
	cvt.rn.f64.s32 	%fd58, %r202;
	mul.f64 	%fd59, %fd57, %fd58;
	mul.f64 	%fd60, %fd59, %fd56;
	cvt.rzi.s32.f64 	%r204, %fd60;
	mul.lo.s32 	%r205, %r202, %r201;
	mul.lo.s32 	%r206, %r204, %r203;
	sub.s32 	%r207, %r205, %r206;
	shr.s32 	%r208, %r207, 31;
	and.b32  	%r209, %r208, %r203;
	add.s32 	%r210, %r209, %r207;
	sub.s32 	%r211, %r210, %r203;
	setp.lt.s32 	%p21, %r211, 0;
	selp.b32 	%r212, %r210, %r211, %p21;
	sub.s32 	%r213, %r200, %r212;
	shr.s32 	%r214, %r213, 31;
	and.b32  	%r215, %r214, %r203;
	add.s32 	%r216, %r215, %r213;
	st.global.u32 	[%rd50+12], %r216;
	add.s32 	%r219, %r219, 4;
	add.s32 	%r220, %r220, 4;
	setp.eq.s32 	%p22, %r220, 0;
	@%p22 bra 	$L__BB2_16;
	bra.uni 	$L__BB2_8;
$L__BB2_9:
	ld.global.u32 	%r16, [%rd3+8];
	setp.ge.s32 	%p3, %r1, %r16;
	@%p3 bra 	$L__BB2_16;
	add.s32 	%r35, %r1, 8;
	min.s32 	%r17, %r35, %r16;
	and.b32  	%r18, %r17, 3;
	setp.eq.s32 	%p4, %r18, 0;
	mov.u32 	%r224, %r1;
	@%p4 bra 	$L__BB2_13;
	neg.s32 	%r222, %r18;
	mov.u32 	%r224, %r1;
$L__BB2_12:
	.pragma "nounroll";
	mul.wide.s32 	%rd9, %r224, 4;
	add.s64 	%rd10, %rd1, %rd9;
	ld.global.u32 	%r36, [%rd3+12];
	add.s32 	%r37, %r36, %r224;
	mul.wide.s32 	%rd11, %r37, 4;
	add.s64 	%rd12, %rd2, %rd11;
	ld.global.u32 	%r38, [%rd12];
	ld.global.u32 	%r39, [%rd3];
	ld.global.u32 	%r40, [%rd10];
	ld.global.u32 	%r41, [%rd3+20];
	cvt.rn.f64.s32 	%fd1, %r41;
	rcp.rn.f64 	%fd2, %fd1;
	cvt.rn.f64.s32 	%fd3, %r39;
	cvt.rn.f64.s32 	%fd4, %r40;
	mul.f64 	%fd5, %fd3, %fd4;
	mul.f64 	%fd6, %fd5, %fd2;
	cvt.rzi.s32.f64 	%r42, %fd6;
	mul.lo.s32 	%r43, %r40, %r39;
	mul.lo.s32 	%r44, %r42, %r41;
	sub.s32 	%r45, %r43, %r44;
	shr.s32 	%r46, %r45, 31;
	and.b32  	%r47, %r46, %r41;
	add.s32 	%r48, %r47, %r45;
	sub.s32 	%r49, %r48, %r41;
	setp.lt.s32 	%p5, %r49, 0;
	selp.b32 	%r50, %r48, %r49, %p5;
	sub.s32 	%r51, %r38, %r50;
	shr.s32 	%r52, %r51, 31;
	and.b32  	%r53, %r52, %r41;
	add.s32 	%r54, %r53, %r51;
	st.global.u32 	[%rd12], %r54;
	add.s32 	%r224, %r224, 1;
	add.s32 	%r222, %r222, 1;
	setp.ne.s32 	%p6, %r222, 0;
	@%p6 bra 	$L__BB2_12;
$L__BB2_13:
	sub.s32 	%r55, %r1, %r17;
	setp.gt.u32 	%p7, %r55, -4;
	@%p7 bra 	$L__BB2_16;
	sub.s32 	%r225, %r224, %r17;
	add.s64 	%rd5, %rd1, 8;
$L__BB2_15:
	cvt.s64.s32 	%rd13, %r224;
	mul.wide.s32 	%rd14, %r224, 4;
	add.s64 	%rd15, %rd5, %rd14;
	ld.global.u32 	%r56, [%rd3+12];
	add.s32 	%r57, %r56, %r224;
	mul.wide.s32 	%rd16, %r57, 4;
	add.s64 	%rd17, %rd2, %rd16;
	ld.global.u32 	%r58, [%rd17];
	ld.global.u32 	%r59, [%rd3];
	ld.global.u32 	%r60, [%rd15+-8];
	ld.global.u32 	%r61, [%rd3+20];
	cvt.rn.f64.s32 	%fd7, %r61;
	rcp.rn.f64 	%fd8, %fd7;
	cvt.rn.f64.s32 	%fd9, %r59;
	cvt.rn.f64.s32 	%fd10, %r60;
	mul.f64 	%fd11, %fd9, %fd10;
	mul.f64 	%fd12, %fd11, %fd8;
	cvt.rzi.s32.f64 	%r62, %fd12;
	mul.lo.s32 	%r63, %r60, %r59;
	mul.lo.s32 	%r64, %r62, %r61;
	sub.s32 	%r65, %r63, %r64;
	shr.s32 	%r66, %r65, 31;
	and.b32  	%r67, %r66, %r61;
	add.s32 	%r68, %r67, %r65;
	sub.s32 	%r69, %r68, %r61;
	setp.lt.s32 	%p8, %r69, 0;
	selp.b32 	%r70, %r68, %r69, %p8;
	sub.s32 	%r71, %r58, %r70;
	shr.s32 	%r72, %r71, 31;
	and.b32  	%r73, %r72, %r61;
	add.s32 	%r74, %r73, %r71;
	st.global.u32 	[%rd17], %r74;
	ld.global.s32 	%rd18, [%rd3+12];
	add.s64 	%rd19, %rd18, %rd13;
	shl.b64 	%rd20, %rd19, 2;
	add.s64 	%rd21, %rd2, %rd20;
	ld.global.u32 	%r75, [%rd21+4];
	ld.global.u32 	%r76, [%rd3];
	ld.global.u32 	%r77, [%rd15+-4];
	ld.global.u32 	%r78, [%rd3+20];
	cvt.rn.f64.s32 	%fd13, %r78;
	rcp.rn.f64 	%fd14, %fd13;
	cvt.rn.f64.s32 	%fd15, %r76;
	cvt.rn.f64.s32 	%fd16, %r77;
	mul.f64 	%fd17, %fd15, %fd16;
	mul.f64 	%fd18, %fd17, %fd14;
	cvt.rzi.s32.f64 	%r79, %fd18;
	mul.lo.s32 	%r80, %r77, %r76;
	mul.lo.s32 	%r81, %r79, %r78;
	sub.s32 	%r82, %r80, %r81;
	shr.s32 	%r83, %r82, 31;
	and.b32  	%r84, %r83, %r78;
	add.s32 	%r85, %r84, %r82;
	sub.s32 	%r86, %r85, %r78;
	setp.lt.s32 	%p9, %r86, 0;
	selp.b32 	%r87, %r85, %r86, %p9;
	sub.s32 	%r88, %r75, %r87;
	shr.s32 	%r89, %r88, 31;
	and.b32  	%r90, %r89, %r78;
	add.s32 	%r91, %r90, %r88;
	st.global.u32 	[%rd21+4], %r91;
	ld.global.s32 	%rd22, [%rd3+12];
	add.s64 	%rd23, %rd22, %rd13;
	shl.b64 	%rd24, %rd23, 2;
	add.s64 	%rd25, %rd2, %rd24;
	ld.global.u32 	%r92, [%rd25+8];
	ld.global.u32 	%r93, [%rd3];
	ld.global.u32 	%r94, [%rd15];
	ld.global.u32 	%r95, [%rd3+20];
	cvt.rn.f64.s32 	%fd19, %r95;
	rcp.rn.f64 	%fd20, %fd19;
	cvt.rn.f64.s32 	%fd21, %r93;
	cvt.rn.f64.s32 	%fd22, %r94;
	mul.f64 	%fd23, %fd21, %fd22;
	mul.f64 	%fd24, %fd23, %fd20;
	cvt.rzi.s32.f64 	%r96, %fd24;
	mul.lo.s32 	%r97, %r94, %r93;
	mul.lo.s32 	%r98, %r96, %r95;
	sub.s32 	%r99, %r97, %r98;
	shr.s32 	%r100, %r99, 31;
	and.b32  	%r101, %r100, %r95;
	add.s32 	%r102, %r101, %r99;
	sub.s32 	%r103, %r102, %r95;
	setp.lt.s32 	%p10, %r103, 0;
	selp.b32 	%r104, %r102, %r103, %p10;
	sub.s32 	%r105, %r92, %r104;
	shr.s32 	%r106, %r105, 31;
	and.b32  	%r107, %r106, %r95;
	add.s32 	%r108, %r107, %r105;
	st.global.u32 	[%rd25+8], %r108;
	ld.global.s32 	%rd26, [%rd3+12];
	add.s64 	%rd27, %rd26, %rd13;
	shl.b64 	%rd28, %rd27, 2;
	add.s64 	%rd29, %rd2, %rd28;
	ld.global.u32 	%r109, [%rd29+12];
	ld.global.u32 	%r110, [%rd3];
	ld.global.u32 	%r111, [%rd15+4];
	ld.global.u32 	%r112, [%rd3+20];
	cvt.rn.f64.s32 	%fd25, %r112;
	rcp.rn.f64 	%fd26, %fd25;
	cvt.rn.f64.s32 	%fd27, %r110;
	cvt.rn.f64.s32 	%fd28, %r111;
	mul.f64 	%fd29, %fd27, %fd28;
	mul.f64 	%fd30, %fd29, %fd26;
	cvt.rzi.s32.f64 	%r113, %fd30;
	mul.lo.s32 	%r114, %r111, %r110;
	mul.lo.s32 	%r115, %r113, %r112;
	sub.s32 	%r116, %r114, %r115;
	shr.s32 	%r117, %r116, 31;
	and.b32  	%r118, %r117, %r112;
	add.s32 	%r119, %r118, %r116;
	sub.s32 	%r120, %r119, %r112;
	setp.lt.s32 	%p11, %r120, 0;
	selp.b32 	%r121, %r119, %r120, %p11;
	sub.s32 	%r122, %r109, %r121;
	shr.s32 	%r123, %r122, 31;
	and.b32  	%r124, %r123, %r112;
	add.s32 	%r125, %r124, %r122;
	st.global.u32 	[%rd29+12], %r125;
	add.s32 	%r224, %r224, 4;
	add.s32 	%r225, %r225, 4;
	setp.ne.s32 	%p12, %r225, 0;
	@%p12 bra 	$L__BB2_15;
$L__BB2_16:
	ret;

}


// ===== COMPILED SASS (sm_100) =====

	.target	sm_100

	.elftype	@"ET_EXEC"


//--------------------- .note.nv.tkinfo           --------------------------
	.section	.note.nv.tkinfo,"",@"SHT_NOTE"
	.sectionflags	@"SHF_NOTE_NV_TKINFO"
	.tkinfo
        /*0018*/ 	.word	0x00000002
        /*0030*/ 	.string	""
        /*0030*/ 	.string	"ptxas"
        /*0030*/ 	.string	"Cuda compilation tools, release 13.0, V13.0.88"
        /*0030*/ 	.string	"Build cuda_13.0.r13.0/compiler.36424714_0"
        /*0030*/ 	.string	"-arch sm_100 -m 64 "



//--------------------- .note.nv.cuinfo           --------------------------
	.section	.note.nv.cuinfo,"",@"SHT_NOTE"
	.sectionflags	@"SHF_NOTE_NV_CUINFO"
        /*0018*/ 	.short	0x0002
        /*001a*/ 	.short	0x0064
        /*001c*/ 	.short	0x0082
	.zero		2


//--------------------- .nv.info                  --------------------------
	.section	.nv.info,"",@"SHT_CUDA_INFO"
	.align	4


	//----- nvinfo : EIATTR_REGCOUNT
	.align		4
        /*0000*/ 	.byte	0x04, 0x2f
        /*0002*/ 	.short	(.L_1 - .L_0)
	.align		4
.L_0:
        /*0004*/ 	.word	index@(_Z8nReduceMPiS_S_)
        /*0008*/ 	.word	0x0000000c


	//----- nvinfo : EIATTR_FRAME_SIZE
	.align		4
.L_1:
        /*000c*/ 	.byte	0x04, 0x11
        /*000e*/ 	.short	(.L_3 - .L_2)
	.align		4
.L_2:
        /*0010*/ 	.word	index@(_Z8nReduceMPiS_S_)
        /*0014*/ 	.word	0x00000000


	//----- nvinfo : EIATTR_REGCOUNT
	.align		4
.L_3:
        /*0018*/ 	.byte	0x04, 0x2f
        /*001a*/ 	.short	(.L_5 - .L_4)
	.align		4
.L_4:
        /*001c*/ 	.word	index@(_Z12stateComputePiS_S_)
        /*0020*/ 	.word	0x00000011


	//----- nvinfo : EIATTR_FRAME_SIZE
	.align		4
.L_5:
        /*0024*/ 	.byte	0x04, 0x11
        /*0026*/ 	.short	(.L_7 - .L_6)
	.align		4
.L_6:
        /*0028*/ 	.word	index@($__internal_1_$__cuda_sm20_dblrcp_rn_slowpath_v3)
        /*002c*/ 	.word	0x00000000


	//----- nvinfo : EIATTR_FRAME_SIZE
	.align		4
.L_7:
        /*0030*/ 	.byte	0x04, 0x11
        /*0032*/ 	.short	(.L_9 - .L_8)
	.align		4
.L_8:
        /*0034*/ 	.word	index@(_Z12stateComputePiS_S_)
        /*0038*/ 	.word	0x00000000


	//----- nvinfo : EIATTR_REGCOUNT
	.align		4
.L_9:
        /*003c*/ 	.byte	0x04, 0x2f
        /*003e*/ 	.short	(.L_11 - .L_10)
	.align		4
.L_10:
        /*0040*/ 	.word	index@(_Z6gcdGPUPiS_S_)
        /*0044*/ 	.word	0x00000020


	//----- nvinfo : EIATTR_FRAME_SIZE
	.align		4
.L_11:
        /*0048*/ 	.byte	0x04, 0x11
        /*004a*/ 	.short	(.L_13 - .L_12)
	.align		4
.L_12:
        /*004c*/ 	.word	index@($__internal_0_$__cuda_sm20_dblrcp_rn_slowpath_v3)
        /*0050*/ 	.word	0x00000000


	//----- nvinfo : EIATTR_FRAME_SIZE
	.align		4
.L_13:
        /*0054*/ 	.byte	0x04, 0x11
        /*0056*/ 	.short	(.L_15 - .L_14)
	.align		4
.L_14:
        /*0058*/ 	.word	index@(_Z6gcdGPUPiS_S_)
        /*005c*/ 	.word	0x00000000


	//----- nvinfo : EIATTR_MIN_STACK_SIZE
	.align		4
.L_15:
        /*0060*/ 	.byte	0x04, 0x12
        /*0062*/ 	.short	(.L_17 - .L_16)
	.align		4
.L_16:
        /*0064*/ 	.word	index@(_Z6gcdGPUPiS_S_)
        /*0068*/ 	.word	0x00000000


	//----- nvinfo : EIATTR_MIN_STACK_SIZE
	.align		4
.L_17:
        /*006c*/ 	.byte	0x04, 0x12
        /*006e*/ 	.short	(.L_19 - .L_18)
	.align		4
.L_18:
        /*0070*/ 	.word	index@(_Z12stateComputePiS_S_)
        /*0074*/ 	.word	0x00000000


	//----- nvinfo : EIATTR_MIN_STACK_SIZE
	.align		4
.L_19:
        /*0078*/ 	.byte	0x04, 0x12
        /*007a*/ 	.short	(.L_21 - .L_20)
	.align		4
.L_20:
        /*007c*/ 	.word	index@(_Z8nReduceMPiS_S_)
        /*0080*/ 	.word	0x00000000
.L_21:


//--------------------- .nv.compat                --------------------------
	.section	.nv.compat,"",@"SHT_CUDA_COMPAT_INFO"
	.align	4
        /*0000*/ 	.byte	0x02, 0x09, 0x00, 0x00, 0x02, 0x02, 0x01, 0x00, 0x02, 0x05, 0x05, 0x00, 0x03, 0x07, 0x01, 0x01
        /*0010*/ 	.byte	0x02, 0x03, 0x00, 0x00, 0x02, 0x06, 0x01, 0x00, 0x04, 0x0b, 0x08, 0x00, 0x01, 0x00, 0x00, 0x00
        /*0020*/ 	.byte	0x00, 0x00, 0x00, 0x00


//--------------------- .nv.info._Z6gcdGPUPiS_S_  --------------------------
	.section	.nv.info._Z6gcdGPUPiS_S_,"",@"SHT_CUDA_INFO"
	.sectionflags	@""
	.align	4


	//----- nvinfo : EIATTR_CUDA_API_VERSION
	.align		4
        /*0000*/ 	.byte	0x04, 0x37
        /*0002*/ 	.short	(.L_23 - .L_22)
.L_22:
        /*0004*/ 	.word	0x00000082


	//----- nvinfo : EIATTR_KPARAM_INFO
	.align		4
.L_23:
        /*0008*/ 	.byte	0x04, 0x17
        /*000a*/ 	.short	(.L_25 - .L_24)
.L_24:
        /*000c*/ 	.word	0x00000000
        /*0010*/ 	.short	0x0002
        /*0012*/ 	.short	0x0010
        /*0014*/ 	.byte	0x00, 0xf5, 0x21, 0x00


	//----- nvinfo : EIATTR_KPARAM_INFO
	.align		4
.L_25:
        /*0018*/ 	.byte	0x04, 0x17
        /*001a*/ 	.short	(.L_27 - .L_26)
.L_26:
        /*001c*/ 	.word	0x00000000
        /*0020*/ 	.short	0x0001
        /*0022*/ 	.short	0x0008
        /*0024*/ 	.byte	0x00, 0xf5, 0x21, 0x00


	//----- nvinfo : EIATTR_KPARAM_INFO
	.align		4
.L_27:
        /*0028*/ 	.byte	0x04, 0x17
        /*002a*/ 	.short	(.L_29 - .L_28)
.L_28:
        /*002c*/ 	.word	0x00000000
        /*0030*/ 	.short	0x0000
        /*0032*/ 	.short	0x0000
        /*0034*/ 	.byte	0x00, 0xf5, 0x21, 0x00


	//----- nvinfo : EIATTR_SPARSE_MMA_MASK
	.align		4
.L_29:
        /*0038*/ 	.byte	0x03, 0x50
        /*003a*/ 	.short	0x0000


	//----- nvinfo : EIATTR_MAXREG_COUNT
	.align		4
        /*003c*/ 	.byte	0x03, 0x1b
        /*003e*/ 	.short	0x00ff


	//----- nvinfo : EIATTR_MERCURY_ISA_VERSION
	.align		4
        /*0040*/ 	.byte	0x03, 0x5f
        /*0042*/ 	.short	0x0101


	//----- nvinfo : EIATTR_VRC_CTA_INIT_COUNT
	.align		4
        /*0044*/ 	.byte	0x02, 0x4a
	.zero		1
	.zero		1


	//----- nvinfo : EIATTR_EXIT_INSTR_OFFSETS
	.align		4
        /*0048*/ 	.byte	0x04, 0x1c
        /*004a*/ 	.short	(.L_31 - .L_30)


	//   ....[0]....
.L_30:
        /*004c*/ 	.word	0x000000c0


	//   ....[1]....
        /*0050*/ 	.word	0x000000f0


	//   ....[2]....
        /*0054*/ 	.word	0x000004d0


	//   ....[3]....
        /*0058*/ 	.word	0x00001000


	//   ....[4]....
        /*005c*/ 	.word	0x00001050


	//   ....[5]....
        /*0060*/ 	.word	0x000013f0


	//   ....[6]....
        /*0064*/ 	.word	0x00001f40


	//----- nvinfo : EIATTR_CRS_STACK_SIZE
	.align		4
.L_31:
        /*0068*/ 	.byte	0x04, 0x1e
        /*006a*/ 	.short	(.L_33 - .L_32)
.L_32:
        /*006c*/ 	.word	0x00000000


	//----- nvinfo : EIATTR_CBANK_PARAM_SIZE
	.align		4
.L_33:
        /*0070*/ 	.byte	0x03, 0x19
        /*0072*/ 	.short	0x0018


	//----- nvinfo : EIATTR_PARAM_CBANK
	.align		4
        /*0074*/ 	.byte	0x04, 0x0a
        /*0076*/ 	.short	(.L_35 - .L_34)
	.align		4
.L_34:
        /*0078*/ 	.word	index@(.nv.constant0._Z6gcdGPUPiS_S_)
        /*007c*/ 	.short	0x0380
        /*007e*/ 	.short	0x0018


	//----- nvinfo : EIATTR_SW_WAR
	.align		4
.L_35:
        /*0080*/ 	.byte	0x04, 0x36
        /*0082*/ 	.short	(.L_37 - .L_36)
.L_36:
        /*0084*/ 	.word	0x00000008
.L_37:


//--------------------- .nv.info._Z12stateComputePiS_S_ --------------------------
	.section	.nv.info._Z12stateComputePiS_S_,"",@"SHT_CUDA_INFO"
	.sectionflags	@""
	.align	4


	//----- nvinfo : EIATTR_CUDA_API_VERSION
	.align		4
        /*0000*/ 	.byte	0x04, 0x37
        /*0002*/ 	.short	(.L_39 - .L_38)
.L_38:
        /*0004*/ 	.word	0x00000082


	//----- nvinfo : EIATTR_KPARAM_INFO
	.align		4
.L_39:
        /*0008*/ 	.byte	0x04, 0x17
        /*000a*/ 	.short	(.L_41 - .L_40)
.L_40:
        /*000c*/ 	.word	0x00000000
        /*0010*/ 	.short	0x0002
        /*0012*/ 	.short	0x0010
        /*0014*/ 	.byte	0x00, 0xf5, 0x21, 0x00


	//----- nvinfo : EIATTR_KPARAM_INFO
	.align		4
.L_41:
        /*0018*/ 	.byte	0x04, 0x17
        /*001a*/ 	.short	(.L_43 - .L_42)
.L_42:
        /*001c*/ 	.word	0x00000000
        /*0020*/ 	.short	0x0001
        /*0022*/ 	.short	0x0008
        /*0024*/ 	.byte	0x00, 0xf5, 0x21, 0x00


	//----- nvinfo : EIATTR_KPARAM_INFO
	.align		4
.L_43:
        /*0028*/ 	.byte	0x04, 0x17
        /*002a*/ 	.short	(.L_45 - .L_44)
.L_44:
        /*002c*/ 	.word	0x00000000
        /*0030*/ 	.short	0x0000
        /*0032*/ 	.short	0x0000
        /*0034*/ 	.byte	0x00, 0xf5, 0x21, 0x00


	//----- nvinfo : EIATTR_SPARSE_MMA_MASK
	.align		4
.L_45:
        /*0038*/ 	.byte	0x03, 0x50
        /*003a*/ 	.short	0x0000


	//----- nvinfo : EIATTR_MAXREG_COUNT
	.align		4
        /*003c*/ 	.byte	0x03, 0x1b
        /*003e*/ 	.short	0x00ff


	//----- nvinfo : EIATTR_MERCURY_ISA_VERSION
	.align		4
        /*0040*/ 	.byte	0x03, 0x5f
        /*0042*/ 	.short	0x0101


	//----- nvinfo : EIATTR_VRC_CTA_INIT_COUNT
	.align		4
        /*0044*/ 	.byte	0x02, 0x4a
	.zero		1
	.zero		1


	//----- nvinfo : EIATTR_EXIT_INSTR_OFFSETS
	.align		4
        /*0048*/ 	.byte	0x04, 0x1c
        /*004a*/ 	.short	(.L_47 - .L_46)


	//   ....[0]....
.L_46:
        /*004c*/ 	.word	0x00000070


	//   ....[1]....
        /*0050*/ 	.word	0x00000700


	//   ....[2]....
        /*0054*/ 	.word	0x00000d90


	//----- nvinfo : EIATTR_CRS_STACK_SIZE
	.align		4
.L_47:
        /*0058*/ 	.byte	0x04, 0x1e
        /*005a*/ 	.short	(.L_49 - .L_48)
.L_48:
        /*005c*/ 	.word	0x00000000


	//----- nvinfo : EIATTR_CBANK_PARAM_SIZE
	.align		4
.L_49:
        /*0060*/ 	.byte	0x03, 0x19
        /*0062*/ 	.short	0x0018


	//----- nvinfo : EIATTR_PARAM_CBANK
	.align		4
        /*0064*/ 	.byte	0x04, 0x0a
        /*0066*/ 	.short	(.L_51 - .L_50)
	.align		4
.L_50:
        /*0068*/ 	.word	index@(.nv.constant0._Z12stateComputePiS_S_)
        /*006c*/ 	.short	0x0380
        /*006e*/ 	.short	0x0018


	//----- nvinfo : EIATTR_SW_WAR
	.align		4
.L_51:
        /*0070*/ 	.byte	0x04, 0x36
        /*0072*/ 	.short	(.L_53 - .L_52)
.L_52:
        /*0074*/ 	.word	0x00000008
.L_53:


//--------------------- .nv.info._Z8nReduceMPiS_S_ --------------------------
	.section	.nv.info._Z8nReduceMPiS_S_,"",@"SHT_CUDA_INFO"
	.sectionflags	@""
	.align	4


	//----- nvinfo : EIATTR_CUDA_API_VERSION
	.align		4
        /*0000*/ 	.byte	0x04, 0x37
        /*0002*/ 	.short	(.L_55 - .L_54)
.L_54:
        /*0004*/ 	.word	0x00000082


	//----- nvinfo : EIATTR_KPARAM_INFO
	.align		4
.L_55:
        /*0008*/ 	.byte	0x04, 0x17
        /*000a*/ 	.short	(.L_57 - .L_56)
.L_56:
        /*000c*/ 	.word	0x00000000
        /*0010*/ 	.short	0x0002
        /*0012*/ 	.short	0x0010
        /*0014*/ 	.byte	0x00, 0xf5, 0x21, 0x00


	//----- nvinfo : EIATTR_KPARAM_INFO
	.align		4
.L_57:
        /*0018*/ 	.byte	0x04, 0x17
        /*001a*/ 	.short	(.L_59 - .L_58)
.L_58:
        /*001c*/ 	.word	0x00000000
        /*0020*/ 	.short	0x0001
        /*0022*/ 	.short	0x0008
        /*0024*/ 	.byte	0x00, 0xf5, 0x21, 0x00


	//----- nvinfo : EIATTR_KPARAM_INFO
	.align		4
.L_59:
        /*0028*/ 	.byte	0x04, 0x17
        /*002a*/ 	.short	(.L_61 - .L_60)
.L_60:
        /*002c*/ 	.word	0x00000000
        /*0030*/ 	.short	0x0000
        /*0032*/ 	.short	0x0000
        /*0034*/ 	.byte	0x00, 0xf5, 0x21, 0x00


	//----- nvinfo : EIATTR_SPARSE_MMA_MASK
	.align		4
.L_61:
        /*0038*/ 	.byte	0x03, 0x50
        /*003a*/ 	.short	0x0000


	//----- nvinfo : EIATTR_MAXREG_COUNT
	.align		4
        /*003c*/ 	.byte	0x03, 0x1b
        /*003e*/ 	.short	0x00ff


	//----- nvinfo : EIATTR_MERCURY_ISA_VERSION
	.align		4
        /*0040*/ 	.byte	0x03, 0x5f
        /*0042*/ 	.short	0x0101


	//----- nvinfo : EIATTR_VRC_CTA_INIT_COUNT
	.align		4
        /*0044*/ 	.byte	0x02, 0x4a
	.zero		1
	.zero		1


	//----- nvinfo : EIATTR_EXIT_INSTR_OFFSETS
	.align		4
        /*0048*/ 	.byte	0x04, 0x1c
        /*004a*/ 	.short	(.L_63 - .L_62)


	//   ....[0]....
.L_62:
        /*004c*/ 	.word	0x00000070


	//   ....[1]....
        /*0050*/ 	.word	0x000001c0


	//   ....[2]....
        /*0054*/ 	.word	0x00000200


	//   ....[3]....
        /*0058*/ 	.word	0x00000230


	//   ....[4]....
        /*005c*/ 	.word	0x00000380


	//   ....[5]....
        /*0060*/ 	.word	0x000003c0


	//   ....[6]....
        /*0064*/ 	.word	0x000003e0


	//----- nvinfo : EIATTR_CBANK_PARAM_SIZE
	.align		4
.L_63:
        /*0068*/ 	.byte	0x03, 0x19
        /*006a*/ 	.short	0x0018


	//----- nvinfo : EIATTR_PARAM_CBANK
	.align		4
        /*006c*/ 	.byte	0x04, 0x0a
        /*006e*/ 	.short	(.L_65 - .L_64)
	.align		4
.L_64:
        /*0070*/ 	.word	index@(.nv.constant0._Z8nReduceMPiS_S_)
        /*0074*/ 	.short	0x0380
        /*0076*/ 	.short	0x0018


	//----- nvinfo : EIATTR_SW_WAR
	.align		4
.L_65:
        /*0078*/ 	.byte	0x04, 0x36
        /*007a*/ 	.short	(.L_67 - .L_66)
.L_66:
        /*007c*/ 	.word	0x00000008
.L_67:


//--------------------- .nv.callgraph             --------------------------
	.section	.nv.callgraph,"",@"SHT_CUDA_CALLGRAPH"
	.align	4
	.sectionentsize	8
	.align		4
        /*0000*/ 	.word	0x00000000
	.align		4
        /*0004*/ 	.word	0xffffffff
	.align		4
        /*0008*/ 	.word	0x00000000
	.align		4
        /*000c*/ 	.word	0xfffffffe
	.align		4
        /*0010*/ 	.word	0x00000000
	.align		4
        /*0014*/ 	.word	0xfffffffd
	.align		4
        /*0018*/ 	.word	0x00000000
	.align		4
        /*001c*/ 	.word	0xfffffffc


//--------------------- .text._Z6gcdGPUPiS_S_     --------------------------
	.section	.text._Z6gcdGPUPiS_S_,"ax",@progbits
	.align	128
        .global         _Z6gcdGPUPiS_S_
        .type           _Z6gcdGPUPiS_S_,@function
        .size           _Z6gcdGPUPiS_S_,(.L_x_39 - _Z6gcdGPUPiS_S_)
        .other          _Z6gcdGPUPiS_S_,@"STO_CUDA_ENTRY STV_DEFAULT"
_Z6gcdGPUPiS_S_:
.text._Z6gcdGPUPiS_S_:
[----:B------:R-:W-:Y:S08]  /*0000*/  LDC R1, c[0x0][0x37c] ;  /* 0x0000df00ff017b82 */ /* 0x000ff00000000800 */
[----:B------:R-:W0:Y:S01]  /*0010*/  LDC.64 R2, c[0x0][0x390] ;  /* 0x0000e400ff027b82 */ /* 0x000e220000000a00 */
[----:B------:R-:W0:Y:S02]  /*0020*/  LDCU.64 UR6, c[0x0][0x358] ;  /* 0x00006b00ff0677ac */ /* 0x000e240008000a00 */
[----:B0-----:R-:W2:Y:S05]  /*0030*/  LDG.E R4, desc[UR6][R2.64+0x10] ;  /* 0x0000100602047981 */ /* 0x001eaa000c1e1900 */
[----:B------:R-:W0:Y:S01]  /*0040*/  S2UR UR4, SR_CTAID.X ;  /* 0x00000000000479c3 */ /* 0x000e220000002500 */
[----:B------:R-:W0:Y:S07]  /*0050*/  S2R R5, SR_TID.X ;  /* 0x0000000000057919 */ /* 0x000e2e0000002100 */
[----:B------:R-:W0:Y:S02]  /*0060*/  LDC R0, c[0x0][0x360] ;  /* 0x0000d800ff007b82 */ /* 0x000e240000000800 */
[----:B0-----:R-:W-:-:S04]  /*0070*/  IMAD R0, R0, UR4, R5 ;  /* 0x0000000400007c24 */ /* 0x001fc8000f8e0205 */
[----:B------:R-:W-:Y:S01]  /*0080*/  IMAD.SHL.U32 R0, R0, 0x8, RZ ;  /* 0x0000000800007824 */ /* 0x000fe200078e00ff */
[----:B--2---:R-:W-:-:S13]  /*0090*/  ISETP.NE.AND P0, PT, R4, 0x1, PT ;  /* 0x000000010400780c */ /* 0x004fda0003f05270 */
[----:B------:R-:W-:Y:S05]  /*00a0*/  @!P0 BRA `(.L_x_0) ;  /* 0x0000000c00e08947 */ /* 0x000fea0003800000 */
[----:B------:R-:W-:-:S13]  /*00b0*/  ISETP.NE.AND P0, PT, R4, RZ, PT ;  /* 0x000000ff0400720c */ /* 0x000fda0003f05270 */
[----:B------:R-:W-:Y:S05]  /*00c0*/  @P0 EXIT ;  /* 0x000000000000094d */ /* 0x000fea0003800000 */
[----:B------:R-:W2:Y:S02]  /*00d0*/  LDG.E R3, desc[UR6][R2.64+0x4] ;  /* 0x0000040602037981 */ /* 0x000ea4000c1e1900 */
[----:B--2---:R-:W-:-:S13]  /*00e0*/  ISETP.GE.AND P0, PT, R0, R3, PT ;  /* 0x000000030000720c */ /* 0x004fda0003f06270 */
[----:B------:R-:W-:Y:S05]  /*00f0*/  @P0 EXIT ;  /* 0x000000000000094d */ /* 0x000fea0003800000 */
[----:B------:R-:W-:Y:S01]  /*0100*/  VIADDMNMX R3, R0, 0x8, R3, PT ;  /* 0x0000000800037846 */ /* 0x000fe20003800103 */
[----:B------:R-:W-:Y:S01]  /*0110*/  BSSY.RECONVERGENT B0, `(.L_x_1) ;  /* 0x0000039000007945 */ /* 0x000fe20003800200 */
[----:B------:R-:W-:Y:S02]  /*0120*/  IMAD.MOV.U32 R6, RZ, RZ, R0 ;  /* 0x000000ffff067224 */ /* 0x000fe400078e0000 */
[----:B------:R-:W-:-:S13]  /*0130*/  LOP3.LUT P0, R5, R3, 0x3, RZ, 0xc0, !PT ;  /* 0x0000000303057812 */ /* 0x000fda000780c0ff */
[----:B------:R-:W-:Y:S05]  /*0140*/  @!P0 BRA `(.L_x_2) ;  /* 0x0000000000d48947 */ /* 0x000fea0003800000 */
[----:B------:R-:W0:Y:S01]  /*0150*/  LDC.64 R24, c[0x0][0x380] ;  /* 0x0000e000ff187b82 */ /* 0x000e220000000a00 */
[----:B------:R-:W-:Y:S02]  /*0160*/  IMAD.MOV R5, RZ, RZ, -R5 ;  /* 0x000000ffff057224 */ /* 0x000fe400078e0a05 */
[----:B------:R-:W-:-:S05]  /*0170*/  IMAD.MOV.U32 R6, RZ, RZ, R0 ;  /* 0x000000ffff067224 */ /* 0x000fca00078e0000 */
[----:B------:R-:W1:Y:S02]  /*0180*/  LDC.64 R22, c[0x0][0x388] ;  /* 0x0000e200ff167b82 */ /* 0x000e640000000a00 */
.L_x_4:
[----:B--2---:R-:W2:Y:S02]  /*0190*/  LDC.64 R28, c[0x0][0x390] ;  /* 0x0000e400ff1c7b82 */ /* 0x004ea40000000a00 */
[----:B--2---:R-:W2:Y:S04]  /*01a0*/  LDG.E R9, desc[UR6][R28.64+0xc] ;  /* 0x00000c061c097981 */ /* 0x004ea8000c1e1900 */
[----:B------:R-:W3:Y:S01]  /*01b0*/  LDG.E R7, desc[UR6][R28.64+0x14] ;  /* 0x000014061c077981 */ /* 0x000ee2000c1e1900 */
[----:B0-----:R-:W-:-:S05]  /*01c0*/  IMAD.WIDE R26, R6, 0x4, R24 ;  /* 0x00000004061a7825 */ /* 0x001fca00078e0218 */
[----:B------:R0:W5:Y:S01]  /*01d0*/  LDG.E R8, desc[UR6][R26.64] ;  /* 0x000000061a087981 */ /* 0x000162000c1e1900 */
[----:B--2---:R-:W-:-:S04]  /*01e0*/  IMAD.IADD R9, R9, 0x1, R6 ;  /* 0x0000000109097824 */ /* 0x004fc800078e0206 */
[----:B-1----:R-:W-:Y:S02]  /*01f0*/  IMAD.WIDE R20, R9, 0x4, R22 ;  /* 0x0000000409147825 */ /* 0x002fe400078e0216 */
[----:B------:R0:W5:Y:S04]  /*0200*/  LDG.E R9, desc[UR6][R28.64] ;  /* 0x000000061c097981 */ /* 0x000168000c1e1900 */
[----:B------:R0:W5:Y:S01]  /*0210*/  LDG.E R10, desc[UR6][R20.64] ;  /* 0x00000006140a7981 */ /* 0x000162000c1e1900 */
[----:B---3--:R-:W1:Y:S08]  /*0220*/  I2F.F64 R14, R7 ;  /* 0x00000007000e7312 */ /* 0x008e700000201c00 */
[----:B-1----:R-:W1:Y:S01]  /*0230*/  MUFU.RCP64H R19, R15 ;  /* 0x0000000f00137308 */ /* 0x002e620000001800 */
[----:B------:R-:W-:-:S06]  /*0240*/  VIADD R18, R15, 0x300402 ;  /* 0x003004020f127836 */ /* 0x000fcc0000000000 */
[----:B-1----:R-:W-:-:S08]  /*0250*/  DFMA R12, -R14, R18, 1 ;  /* 0x3ff000000e0c742b */ /* 0x002fd00000000112 */
[----:B------:R-:W-:Y:S01]  /*0260*/  DFMA R12, R12, R12, R12 ;  /* 0x0000000c0c0c722b */ /* 0x000fe2000000000c */
[----:B------:R-:W-:-:S07]  /*0270*/  FSETP.GEU.AND P0, PT, |R18|, 5.8789094863358348022e-39, PT ;  /* 0x004004021200780b */ /* 0x000fce0003f0e200 */
[----:B------:R-:W-:-:S08]  /*0280*/  DFMA R12, R18, R12, R18 ;  /* 0x0000000c120c722b */ /* 0x000fd00000000012 */
[----:B------:R-:W-:-:S08]  /*0290*/  DFMA R16, -R14, R12, 1 ;  /* 0x3ff000000e10742b */ /* 0x000fd0000000010c */
[----:B------:R-:W-:Y:S01]  /*02a0*/  DFMA R12, R12, R16, R12 ;  /* 0x000000100c0c722b */ /* 0x000fe2000000000c */
[----:B0-----:R-:W-:Y:S10]  /*02b0*/  @P0 BRA `(.L_x_3) ;  /* 0x0000000000200947 */ /* 0x001ff40003800000 */
[----:B------:R-:W-:Y:S01]  /*02c0*/  LOP3.LUT R4, R15, 0x7fffffff, RZ, 0xc0, !PT ;  /* 0x7fffffff0f047812 */ /* 0x000fe200078ec0ff */
[----:B------:R-:W-:Y:S01]  /*02d0*/  IMAD.MOV.U32 R12, RZ, RZ, R14 ;  /* 0x000000ffff0c7224 */ /* 0x000fe200078e000e */
[----:B------:R-:W-:Y:S01]  /*02e0*/  MOV R2, 0x320 ;  /* 0x0000032000027802 */ /* 0x000fe20000000f00 */
[----:B------:R-:W-:Y:S02]  /*02f0*/  IMAD.MOV.U32 R13, RZ, RZ, R15 ;  /* 0x000000ffff0d7224 */ /* 0x000fe400078e000f */
[----:B------:R-:W-:-:S07]  /*0300*/  VIADD R4, R4, 0xfff00000 ;  /* 0xfff0000004047836 */ /* 0x000fce0000000000 */
[----:B-----5:R-:W-:Y:S05]  /*0310*/  CALL.REL.NOINC `($__internal_0_$__cuda_sm20_dblrcp_rn_slowpath_v3) ;  /* 0x0000001c000c7944 */ /* 0x020fea0003c00000 */
[----:B------:R-:W-:Y:S02]  /*0320*/  IMAD.MOV.U32 R12, RZ, RZ, R14 ;  /* 0x000000ffff0c7224 */ /* 0x000fe400078e000e */
[----:B------:R-:W-:-:S07]  /*0330*/  IMAD.MOV.U32 R13, RZ, RZ, R15 ;  /* 0x000000ffff0d7224 */ /* 0x000fce00078e000f */
.L_x_3:
[----:B-----5:R-:W-:Y:S01]  /*0340*/  I2F.F64 R14, R9 ;  /* 0x00000009000e7312 */ /* 0x020fe20000201c00 */
[----:B------:R-:W-:Y:S02]  /*0350*/  VIADD R5, R5, 0x1 ;  /* 0x0000000105057836 */ /* 0x000fe40000000000 */
[----:B------:R-:W-:-:S05]  /*0360*/  VIADD R6, R6, 0x1 ;  /* 0x0000000106067836 */ /* 0x000fca0000000000 */
[----:B------:R-:W0:Y:S02]  /*0370*/  I2F.F64 R16, R8 ;  /* 0x0000000800107312 */ /* 0x000e240000201c00 */
[----:B0-----:R-:W-:-:S08]  /*0380*/  DMUL R14, R14, R16 ;  /* 0x000000100e0e7228 */ /* 0x001fd00000000000 */
[----:B------:R-:W-:-:S10]  /*0390*/  DMUL R12, R14, R12 ;  /* 0x0000000c0e0c7228 */ /* 0x000fd40000000000 */
[----:B------:R-:W0:Y:S02]  /*03a0*/  F2I.F64.TRUNC R12, R12 ;  /* 0x0000000c000c7311 */ /* 0x000e24000030d100 */
[----:B0-----:R-:W-:-:S04]  /*03b0*/  IMAD R2, R7, R12, RZ ;  /* 0x0000000c07027224 */ /* 0x001fc800078e02ff */
[----:B------:R-:W-:-:S05]  /*03c0*/  IMAD R2, R9, R8, -R2 ;  /* 0x0000000809027224 */ /* 0x000fca00078e0a02 */
[----:B------:R-:W-:-:S04]  /*03d0*/  SHF.R.S32.HI R4, RZ, 0x1f, R2 ;  /* 0x0000001fff047819 */ /* 0x000fc80000011402 */
[----:B------:R-:W-:-:S05]  /*03e0*/  LOP3.LUT R11, R4, R7, RZ, 0xc0, !PT ;  /* 0x00000007040b7212 */ /* 0x000fca00078ec0ff */
[----:B------:R-:W-:-:S04]  /*03f0*/  IMAD.IADD R2, R2, 0x1, R11 ;  /* 0x0000000102027824 */ /* 0x000fc800078e020b */
[----:B------:R-:W-:-:S05]  /*0400*/  IMAD.IADD R11, R2, 0x1, -R7 ;  /* 0x00000001020b7824 */ /* 0x000fca00078e0a07 */
[----:B------:R-:W-:-:S04]  /*0410*/  ISETP.GE.AND P0, PT, R11, RZ, PT ;  /* 0x000000ff0b00720c */ /* 0x000fc80003f06270 */
[----:B------:R-:W-:Y:S02]  /*0420*/  SEL R11, R2, R11, !P0 ;  /* 0x0000000b020b7207 */ /* 0x000fe40004000000 */
[----:B------:R-:W-:-:S03]  /*0430*/  ISETP.NE.AND P0, PT, R5, RZ, PT ;  /* 0x000000ff0500720c */ /* 0x000fc60003f05270 */
[----:B------:R-:W-:-:S05]  /*0440*/  IMAD.IADD R10, R10, 0x1, -R11 ;  /* 0x000000010a0a7824 */ /* 0x000fca00078e0a0b */
[----:B------:R-:W-:-:S04]  /*0450*/  SHF.R.S32.HI R2, RZ, 0x1f, R10 ;  /* 0x0000001fff027819 */ /* 0x000fc8000001140a */
[----:B------:R-:W-:-:S05]  /*0460*/  LOP3.LUT R7, R2, R7, RZ, 0xc0, !PT ;  /* 0x0000000702077212 */ /* 0x000fca00078ec0ff */
[----:B------:R-:W-:-:S05]  /*0470*/  IMAD.IADD R7, R10, 0x1, R7 ;  /* 0x000000010a077824 */ /* 0x000fca00078e0207 */
[----:B------:R2:W-:Y:S01]  /*0480*/  STG.E desc[UR6][R20.64], R7 ;  /* 0x0000000714007986 */ /* 0x0005e2000c101906 */
[----:B------:R-:W-:Y:S05]  /*0490*/  @P0 BRA `(.L_x_4) ;  /* 0xfffffffc003c0947 */ /* 0x000fea000383ffff */
.L_x_2:
[----:B------:R-:W-:Y:S05]  /*04a0*/  BSYNC.RECONVERGENT B0 ;  /* 0x0000000000007941 */ /* 0x000fea0003800200 */
.L_x_1:
[----:B------:R-:W-:-:S05]  /*04b0*/  IMAD.IADD R0, R0, 0x1, -R3 ;  /* 0x0000000100007824 */ /* 0x000fca00078e0a03 */
[----:B------:R-:W-:-:S13]  /*04c0*/  ISETP.GT.U32.AND P0, PT, R0, -0x4, PT ;  /* 0xfffffffc0000780c */ /* 0x000fda0003f04070 */
[----:B------:R-:W-:Y:S05]  /*04d0*/  @P0 EXIT ;  /* 0x000000000000094d */ /* 0x000fea0003800000 */
[----:B--2---:R-:W0:Y:S01]  /*04e0*/  LDC.64 R20, c[0x0][0x388] ;  /* 0x0000e200ff147b82 */ /* 0x004e220000000a00 */
[----:B------:R-:W1:Y:S01]  /*04f0*/  LDCU.64 UR4, c[0x0][0x380] ;  /* 0x00007000ff0477ac */ /* 0x000e620008000a00 */
[----:B------:R-:W-:Y:S01]  /*0500*/  IMAD.IADD R8, R6, 0x1, -R3 ;  /* 0x0000000106087824 */ /* 0x000fe200078e0a03 */
[----:B------:R-:W2:Y:S01]  /*0510*/  LDCU.64 UR8, c[0x0][0x388] ;  /* 0x00007100ff0877ac */ /* 0x000ea20008000a00 */
[----:B-1----:R-:W-:-:S04]  /*0520*/  UIADD3 UR4, UP0, UPT, UR4, 0x8, URZ ;  /* 0x0000000804047890 */ /* 0x002fc8000ff1e0ff */
[----:B--2---:R-:W-:-:S12]  /*0530*/  UIADD3.X UR5, UPT, UPT, URZ, UR5, URZ, UP0, !UPT ;  /* 0x00000005ff057290 */ /* 0x004fd800087fe4ff */
.L_x_9:
[----:B------:R-:W1:Y:S02]  /*0540*/  LDC.64 R16, c[0x0][0x390] ;  /* 0x0000e400ff107b82 */ /* 0x000e640000000a00 */
[----:B01----:R-:W2:Y:S04]  /*0550*/  LDG.E R3, desc[UR6][R16.64+0xc] ;  /* 0x00000c0610037981 */ /* 0x003ea8000c1e1900 */
[----:B------:R-:W3:Y:S01]  /*0560*/  LDG.E R7, desc[UR6][R16.64+0x14] ;  /* 0x0000140610077981 */ /* 0x000ee2000c1e1900 */
[----:B------:R-:W-:Y:S02]  /*0570*/  IMAD.U32 R22, RZ, RZ, UR4 ;  /* 0x00000004ff167e24 */ /* 0x000fe4000f8e00ff */
[----:B------:R-:W-:Y:S01]  /*0580*/  IMAD.U32 R23, RZ, RZ, UR5 ;  /* 0x00000005ff177e24 */ /* 0x000fe2000f8e00ff */
[----:B------:R1:W5:Y:S01]  /*0590*/  LDG.E R9, desc[UR6][R16.64] ;  /* 0x0000000610097981 */ /* 0x000362000c1e1900 */
[----:B------:R-:W-:-:S05]  /*05a0*/  IMAD.WIDE R22, R6, 0x4, R22 ;  /* 0x0000000406167825 */ /* 0x000fca00078e0216 */
[----:B------:R1:W5:Y:S01]  /*05b0*/  LDG.E R0, desc[UR6][R22.64+-0x8] ;  /* 0xfffff80616007981 */ /* 0x000362000c1e1900 */
[----:B--2---:R-:W-:-:S04]  /*05c0*/  IMAD.IADD R3, R3, 0x1, R6 ;  /* 0x0000000103037824 */ /* 0x004fc800078e0206 */
[----:B0-----:R-:W-:-:S05]  /*05d0*/  IMAD.WIDE R24, R3, 0x4, R20 ;  /* 0x0000000403187825 */ /* 0x001fca00078e0214 */
[----:B------:R1:W5:Y:S01]  /*05e0*/  LDG.E R3, desc[UR6][R24.64] ;  /* 0x0000000618037981 */ /* 0x000362000c1e1900 */
[----:B---3--:R-:W0:Y:S08]  /*05f0*/  I2F.F64 R12, R7 ;  /* 0x00000007000c7312 */ /* 0x008e300000201c00 */
[----:B0-----:R-:W0:Y:S01]  /*0600*/  MUFU.RCP64H R5, R13 ;  /* 0x0000000d00057308 */ /* 0x001e220000001800 */
[----:B------:R-:W-:-:S06]  /*0610*/  VIADD R4, R13, 0x300402 ;  /* 0x003004020d047836 */ /* 0x000fcc0000000000 */
[----:B0-----:R-:W-:-:S08]  /*0620*/  DFMA R10, -R12, R4, 1 ;  /* 0x3ff000000c0a742b */ /* 0x001fd00000000104 */
[----:B------:R-:W-:Y:S01]  /*0630*/  DFMA R10, R10, R10, R10 ;  /* 0x0000000a0a0a722b */ /* 0x000fe2000000000a */
[----:B------:R-:W-:-:S07]  /*0640*/  FSETP.GEU.AND P0, PT, |R4|, 5.8789094863358348022e-39, PT ;  /* 0x004004020400780b */ /* 0x000fce0003f0e200 */
[----:B------:R-:W-:-:S08]  /*0650*/  DFMA R10, R4, R10, R4 ;  /* 0x0000000a040a722b */ /* 0x000fd00000000004 */
[----:B------:R-:W-:Y:S01]  /*0660*/  DFMA R14, -R12, R10, 1 ;  /* 0x3ff000000c0e742b */ /* 0x000fe2000000010a */
[----:B------:R-:W-:-:S07]  /*0670*/  SHF.R.S32.HI R5, RZ, 0x1f, R6 ;  /* 0x0000001fff057819 */ /* 0x000fce0000011406 */
[----:B------:R-:W-:Y:S01]  /*0680*/  DFMA R14, R10, R14, R10 ;  /* 0x0000000e0a0e722b */ /* 0x000fe2000000000a */
[----:B-1----:R-:W-:Y:S10]  /*0690*/  @P0 BRA `(.L_x_5) ;  /* 0x0000000000100947 */ /* 0x002ff40003800000 */
[----:B------:R-:W-:Y:S02]  /*06a0*/  LOP3.LUT R4, R13, 0x7fffffff, RZ, 0xc0, !PT ;  /* 0x7fffffff0d047812 */ /* 0x000fe400078ec0ff */
[----:B------:R-:W-:-:S03]  /*06b0*/  MOV R2, 0x6e0 ;  /* 0x000006e000027802 */ /* 0x000fc60000000f00 */
[----:B------:R-:W-:-:S07]  /*06c0*/  VIADD R4, R4, 0xfff00000 ;  /* 0xfff0000004047836 */ /* 0x000fce0000000000 */
[----:B-----5:R-:W-:Y:S05]  /*06d0*/  CALL.REL.NOINC `($__internal_0_$__cuda_sm20_dblrcp_rn_slowpath_v3) ;  /* 0x00000018001c7944 */ /* 0x020fea0003c00000 */
.L_x_5:
[----:B-----5:R-:W-:Y:S08]  /*06e0*/  I2F.F64 R10, R9 ;  /* 0x00000009000a7312 */ /* 0x020ff00000201c00 */
[----:B------:R-:W0:Y:S02]  /*06f0*/  I2F.F64 R12, R0 ;  /* 0x00000000000c7312 */ /* 0x000e240000201c00 */
[----:B0-----:R-:W-:-:S08]  /*0700*/  DMUL R10, R10, R12 ;  /* 0x0000000c0a0a7228 */ /* 0x001fd00000000000 */
[----:B------:R-:W-:Y:S01]  /*0710*/  DMUL R10, R10, R14 ;  /* 0x0000000e0a0a7228 */ /* 0x000fe20000000000 */
[----:B------:R-:W0:Y:S09]  /*0720*/  LDC.64 R14, c[0x0][0x390] ;  /* 0x0000e400ff0e7b82 */ /* 0x000e320000000a00 */
[----:B------:R-:W1:Y:S02]  /*0730*/  F2I.F64.TRUNC R10, R10 ;  /* 0x0000000a000a7311 */ /* 0x000e64000030d100 */
[----:B-1----:R-:W-:-:S04]  /*0740*/  IMAD R2, R7, R10, RZ ;  /* 0x0000000a07027224 */ /* 0x002fc800078e02ff */
[----:B------:R-:W-:-:S05]  /*0750*/  IMAD R2, R9, R0, -R2 ;  /* 0x0000000009027224 */ /* 0x000fca00078e0a02 */
[----:B------:R-:W-:-:S04]  /*0760*/  SHF.R.S32.HI R4, RZ, 0x1f, R2 ;  /* 0x0000001fff047819 */ /* 0x000fc80000011402 */
[----:B------:R-:W-:-:S05]  /*0770*/  LOP3.LUT R13, R4, R7, RZ, 0xc0, !PT ;  /* 0x00000007040d7212 */ /* 0x000fca00078ec0ff */
[----:B------:R-:W-:-:S04]  /*0780*/  IMAD.IADD R2, R2, 0x1, R13 ;  /* 0x0000000102027824 */ /* 0x000fc800078e020d */
[----:B------:R-:W-:-:S05]  /*0790*/  IMAD.IADD R13, R2, 0x1, -R7 ;  /* 0x00000001020d7824 */ /* 0x000fca00078e0a07 */
[----:B------:R-:W-:-:S04]  /*07a0*/  ISETP.GE.AND P0, PT, R13, RZ, PT ;  /* 0x000000ff0d00720c */ /* 0x000fc80003f06270 */
[----:B------:R-:W-:-:S05]  /*07b0*/  SEL R2, R2, R13, !P0 ;  /* 0x0000000d02027207 */ /* 0x000fca0004000000 */
[----:B------:R-:W-:-:S05]  /*07c0*/  IMAD.IADD R2, R3, 0x1, -R2 ;  /* 0x0000000103027824 */ /* 0x000fca00078e0a02 */
[----:B------:R-:W-:-:S04]  /*07d0*/  SHF.R.S32.HI R0, RZ, 0x1f, R2 ;  /* 0x0000001fff007819 */ /* 0x000fc80000011402 */
[----:B------:R-:W-:-:S05]  /*07e0*/  LOP3.LUT R7, R0, R7, RZ, 0xc0, !PT ;  /* 0x0000000700077212 */ /* 0x000fca00078ec0ff */
[----:B------:R-:W-:-:S05]  /*07f0*/  IMAD.IADD R11, R2, 0x1, R7 ;  /* 0x00000001020b7824 */ /* 0x000fca00078e0207 */
[----:B------:R1:W-:Y:S04]  /*0800*/  STG.E desc[UR6][R24.64], R11 ;  /* 0x0000000b18007986 */ /* 0x0003e8000c101906 */
[----:B0-----:R-:W2:Y:S04]  /*0810*/  LDG.E R0, desc[UR6][R14.64+0xc] ;  /* 0x00000c060e007981 */ /* 0x001ea8000c1e1900 */
[----:B------:R-:W3:Y:S04]  /*0820*/  LDG.E R7, desc[UR6][R14.64+0x14] ;  /* 0x000014060e077981 */ /* 0x000ee8000c1e1900 */
[----:B------:R0:W5:Y:S01]  /*0830*/  LDG.E R9, desc[UR6][R14.64] ;  /* 0x000000060e097981 */ /* 0x000162000c1e1900 */
[----:B--2---:R-:W-:-:S04]  /*0840*/  IADD3 R2, P0, PT, R0, R6, RZ ;  /* 0x0000000600027210 */ /* 0x004fc80007f1e0ff */
[----:B------:R-:W-:Y:S02]  /*0850*/  LEA.HI.X.SX32 R3, R0, R5, 0x1, P0 ;  /* 0x0000000500037211 */ /* 0x000fe400000f0eff */
[C---:B------:R-:W-:Y:S01]  /*0860*/  LEA R26, P0, R2.reuse, UR8, 0x2 ;  /* 0x00000008021a7c11 */ /* 0x040fe2000f8010ff */
[----:B------:R2:W5:Y:S03]  /*0870*/  LDG.E R0, desc[UR6][R22.64+-0x4] ;  /* 0xfffffc0616007981 */ /* 0x000566000c1e1900 */
[----:B------:R-:W-:-:S05]  /*0880*/  LEA.HI.X R27, R2, UR9, R3, 0x2, P0 ;  /* 0x00000009021b7c11 */ /* 0x000fca00080f1403 */
        /* <DEDUP_REMOVED lines=9> */
[----:B0-----:R-:W-:Y:S01]  /*0920*/  DFMA R14, R16, R18, R16 ;  /* 0x00000012100e722b */ /* 0x001fe20000000010 */
[----:B--2---:R-:W-:Y:S10]  /*0930*/  @P0 BRA `(.L_x_6) ;  /* 0x0000000000100947 */ /* 0x004ff40003800000 */
[----:B------:R-:W-:Y:S02]  /*0940*/  LOP3.LUT R4, R13, 0x7fffffff, RZ, 0xc0, !PT ;  /* 0x7fffffff0d047812 */ /* 0x000fe400078ec0ff */
[----:B------:R-:W-:-:S03]  /*0950*/  MOV R2, 0x980 ;  /* 0x0000098000027802 */ /* 0x000fc60000000f00 */
[----:B------:R-:W-:-:S07]  /*0960*/  VIADD R4, R4, 0xfff00000 ;  /* 0xfff0000004047836 */ /* 0x000fce0000000000 */
[----:B-----5:R-:W-:Y:S05]  /*0970*/  CALL.REL.NOINC `($__internal_0_$__cuda_sm20_dblrcp_rn_slowpath_v3) ;  /* 0x0000001400747944 */ /* 0x020fea0003c00000 */
.L_x_6:
        /* <DEDUP_REMOVED lines=42> */
.L_x_7:
        /* <DEDUP_REMOVED lines=24> */
[----:B------:R-:W-:-:S04]  /*0da0*/  LEA R26, P0, R3, UR8, 0x2 ;  /* 0x00000008031a7c11 */ /* 0x000fc8000f8010ff */
[----:B------:R-:W-:Y:S02]  /*0db0*/  LEA.HI.X R27, R3, UR9, R2, 0x2, P0 ;  /* 0x00000009031b7c11 */ /* 0x000fe400080f1402 */
[----:B------:R2:W5:Y:S04]  /*0dc0*/  LDG.E R3, desc[UR6][R22.64+0x4] ;  /* 0x0000040616037981 */ /* 0x000568000c1e1900 */
[----:B------:R2:W5:Y:S01]  /*0dd0*/  LDG.E R5, desc[UR6][R26.64+0xc] ;  /* 0x00000c061a057981 */ /* 0x000562000c1e1900 */
[----:B---3--:R-:W3:Y:S08]  /*0de0*/  I2F.F64 R12, R0 ;  /* 0x00000000000c7312 */ /* 0x008ef00000201c00 */
[----:B---3--:R-:W3:Y:S01]  /*0df0*/  MUFU.RCP64H R17, R13 ;  /* 0x0000000d00117308 */ /* 0x008ee20000001800 */
[----:B------:R-:W-:-:S06]  /*0e00*/  VIADD R16, R13, 0x300402 ;  /* 0x003004020d107836 */ /* 0x000fcc0000000000 */
[----:B---3--:R-:W-:-:S08]  /*0e10*/  DFMA R18, -R12, R16, 1 ;  /* 0x3ff000000c12742b */ /* 0x008fd00000000110 */
[----:B------:R-:W-:Y:S01]  /*0e20*/  DFMA R18, R18, R18, R18 ;  /* 0x000000121212722b */ /* 0x000fe20000000012 */
[----:B------:R-:W-:-:S07]  /*0e30*/  FSETP.GEU.AND P0, PT, |R16|, 5.8789094863358348022e-39, PT ;  /* 0x004004021000780b */ /* 0x000fce0003f0e200 */
[----:B------:R-:W-:-:S08]  /*0e40*/  DFMA R18, R16, R18, R16 ;  /* 0x000000121012722b */ /* 0x000fd00000000010 */
[----:B-1----:R-:W-:-:S08]  /*0e50*/  DFMA R24, -R12, R18, 1 ;  /* 0x3ff000000c18742b */ /* 0x002fd00000000112 */
[----:B0-----:R-:W-:Y:S01]  /*0e60*/  DFMA R14, R18, R24, R18 ;  /* 0x00000018120e722b */ /* 0x001fe20000000012 */
[----:B--2---:R-:W-:Y:S10]  /*0e70*/  @P0 BRA `(.L_x_8) ;  /* 0x0000000000100947 */ /* 0x004ff40003800000 */
[----:B------:R-:W-:Y:S02]  /*0e80*/  LOP3.LUT R4, R13, 0x7fffffff, RZ, 0xc0, !PT ;  /* 0x7fffffff0d047812 */ /* 0x000fe400078ec0ff */
[----:B------:R-:W-:-:S03]  /*0e90*/  MOV R2, 0xec0 ;  /* 0x00000ec000027802 */ /* 0x000fc60000000f00 */
[----:B------:R-:W-:-:S07]  /*0ea0*/  VIADD R4, R4, 0xfff00000 ;  /* 0xfff0000004047836 */ /* 0x000fce0000000000 */
[----:B-----5:R-:W-:Y:S05]  /*0eb0*/  CALL.REL.NOINC `($__internal_0_$__cuda_sm20_dblrcp_rn_slowpath_v3) ;  /* 0x0000001000247944 */ /* 0x020fea0003c00000 */
.L_x_8:
[----:B-----5:R-:W-:Y:S01]  /*0ec0*/  I2F.F64 R12, R10 ;  /* 0x0000000a000c7312 */ /* 0x020fe20000201c00 */
[----:B------:R-:W-:-:S07]  /*0ed0*/  VIADD R8, R8, 0x4 ;  /* 0x0000000408087836 */ /* 0x000fce0000000000 */
        /* <DEDUP_REMOVED lines=18> */
[----:B------:R-:W-:Y:S05]  /*1000*/  @!P0 EXIT ;  /* 0x000000000000894d */ /* 0x000fea0003800000 */
[----:B------:R-:W-:Y:S01]  /*1010*/  VIADD R6, R6, 0x4 ;  /* 0x0000000406067836 */ /* 0x000fe20000000000 */
[----:B------:R-:W-:Y:S06]  /*1020*/  BRA `(.L_x_9) ;  /* 0xfffffff400447947 */ /* 0x000fec000383ffff */
.L_x_0:
        /* <DEDUP_REMOVED lines=12> */
.L_x_13:
[----:B--2---:R-:W2:Y:S02]  /*10f0*/  LDC.64 R28, c[0x0][0x390] ;  /* 0x0000e400ff1c7b82 */ /* 0x004ea40000000a00 */
[----:B--2---:R-:W2:Y:S04]  /*1100*/  LDG.E R2, desc[UR6][R28.64+0xc] ;  /* 0x00000c061c027981 */ /* 0x004ea8000c1e1900 */
[----:B------:R-:W3:Y:S01]  /*1110*/  LDG.E R7, desc[UR6][R28.64+0x14] ;  /* 0x000014061c077981 */ /* 0x000ee2000c1e1900 */
[----:B-1----:R-:W-:-:S03]  /*1120*/  IMAD.WIDE R26, R3, 0x4, R22 ;  /* 0x00000004031a7825 */ /* 0x002fc600078e0216 */
[----:B------:R1:W5:Y:S04]  /*1130*/  LDG.E R9, desc[UR6][R28.64] ;  /* 0x000000061c097981 */ /* 0x000368000c1e1900 */
        /* <DEDUP_REMOVED lines=11> */
[----:B------:R-:W-:-:S08]  /*11f0*/  DFMA R16, -R12, R14, 1 ;  /* 0x3ff000000c10742b */ /* 0x000fd0000000010e */
[----:B------:R-:W-:Y:S01]  /*1200*/  DFMA R14, R14, R16, R14 ;  /* 0x000000100e0e722b */ /* 0x000fe2000000000e */
[----:B-1----:R-:W-:Y:S10]  /*1210*/  @P0 BRA `(.L_x_12) ;  /* 0x0000000000100947 */ /* 0x002ff40003800000 */
[----:B------:R-:W-:Y:S02]  /*1220*/  LOP3.LUT R4, R13, 0x7fffffff, RZ, 0xc0, !PT ;  /* 0x7fffffff0d047812 */ /* 0x000fe400078ec0ff */
[----:B------:R-:W-:-:S03]  /*1230*/  MOV R2, 0x1260 ;  /* 0x0000126000027802 */ /* 0x000fc60000000f00 */
[----:B------:R-:W-:-:S07]  /*1240*/  VIADD R4, R4, 0xfff00000 ;  /* 0xfff0000004047836 */ /* 0x000fce0000000000 */
[----:B-----5:R-:W-:Y:S05]  /*1250*/  CALL.REL.NOINC `($__internal_0_$__cuda_sm20_dblrcp_rn_slowpath_v3) ;  /* 0x0000000c003c7944 */ /* 0x020fea0003c00000 */
.L_x_12:
        /* <DEDUP_REMOVED lines=22> */
.L_x_11:
[----:B------:R-:W-:Y:S05]  /*13c0*/  BSYNC.RECONVERGENT B0 ;  /* 0x0000000000007941 */ /* 0x000fea0003800200 */
.L_x_10:
[----:B------:R-:W-:-:S05]  /*13d0*/  IMAD.IADD R0, R0, 0x1, -R5 ;  /* 0x0000000100007824 */ /* 0x000fca00078e0a05 */
[----:B------:R-:W-:-:S13]  /*13e0*/  ISETP.GT.U32.AND P0, PT, R0, -0x4, PT ;  /* 0xfffffffc0000780c */ /* 0x000fda0003f04070 */
[----:B------:R-:W-:Y:S05]  /*13f0*/  @P0 EXIT ;  /* 0x000000000000094d */ /* 0x000fea0003800000 */
[----:B------:R-:W0:Y:S01]  /*1400*/  LDC.64 R20, c[0x0][0x380] ;  /* 0x0000e000ff147b82 */ /* 0x000e220000000a00 */
[----:B------:R-:W1:Y:S01]  /*1410*/  LDCU.64 UR4, c[0x0][0x388] ;  /* 0x00007100ff0477ac */ /* 0x000e620008000a00 */
[----:B------:R-:W-:Y:S01]  /*1420*/  IMAD.IADD R5, R3, 0x1, -R5 ;  /* 0x0000000103057824 */ /* 0x000fe200078e0a05 */
[----:B------:R-:W3:Y:S01]  /*1430*/  LDCU.64 UR8, c[0x0][0x380] ;  /* 0x00007000ff0877ac */ /* 0x000ee20008000a00 */
[----:B-1----:R-:W-:-:S04]  /*1440*/  UIADD3 UR4, UP0, UPT, UR4, 0x8, URZ ;  /* 0x0000000804047890 */ /* 0x002fc8000ff1e0ff */
[----:B---3--:R-:W-:-:S12]  /*1450*/  UIADD3.X UR5, UPT, UPT, URZ, UR5, URZ, UP0, !UPT ;  /* 0x00000005ff057290 */ /* 0x008fd800087fe4ff */
.L_x_18:
[----:B-1----:R-:W1:Y:S02]  /*1460*/  LDC.64 R18, c[0x0][0x390] ;  /* 0x0000e400ff127b82 */ /* 0x002e640000000a00 */
[----:B-1----:R-:W2:Y:S04]  /*1470*/  LDG.E R0, desc[UR6][R18.64+0xc] ;  /* 0x00000c0612007981 */ /* 0x002ea8000c1e1900 */
        /* <DEDUP_REMOVED lines=24> */
.L_x_14:
        /* <DEDUP_REMOVED lines=21> */
[----:B------:R-:W5:Y:S01]  /*1750*/  LDG.E R8, desc[UR6][R22.64+-0x4] ;  /* 0xfffffc0616087981 */ /* 0x000f62000c1e1900 */
[----:B--2---:R-:W-:-:S04]  /*1760*/  IADD3 R4, P0, PT, R2, R3, RZ ;  /* 0x0000000302047210 */ /* 0x004fc80007f1e0ff */
[----:B------:R-:W-:Y:S02]  /*1770*/  LEA.HI.X.SX32 R7, R2, R0, 0x1, P0 ;  /* 0x0000000002077211 */ /* 0x000fe400000f0eff */
[----:B------:R-:W-:-:S04]  /*1780*/  LEA R26, P0, R4, UR8, 0x2 ;  /* 0x00000008041a7c11 */ /* 0x000fc8000f8010ff */
[----:B------:R-:W-:Y:S01]  /*1790*/  LEA.HI.X R27, R4, UR9, R7, 0x2, P0 ;  /* 0x00000009041b7c11 */ /* 0x000fe200080f1407 */
[----:B---3--:R-:W1:Y:S01]  /*17a0*/  I2F.F64 R12, R6 ;  /* 0x00000006000c7312 */ /* 0x008e620000201c00 */
[----:B------:R0:W5:Y:S04]  /*17b0*/  LDG.E R7, desc[UR6][R14.64] ;  /* 0x000000060e077981 */ /* 0x000168000c1e1900 */
[----:B------:R2:W5:Y:S03]  /*17c0*/  LDG.E R9, desc[UR6][R26.64+0x4] ;  /* 0x000004061a097981 */ /* 0x000566000c1e1900 */
        /* <DEDUP_REMOVED lines=13> */
.L_x_15:
        /* <DEDUP_REMOVED lines=42> */
.L_x_16:
[----:B-----5:R-:W-:Y:S08]  /*1b40*/  I2F.F64 R10, R7 ;  /* 0x00000007000a7312 */ /* 0x020ff00000201c00 */
        /* <DEDUP_REMOVED lines=8> */
[----:B------:R-:W-:Y:S02]  /*1bd0*/  IMAD.IADD R13, R2, 0x1, R11 ;  /* 0x00000001020d7824 */ /* 0x000fe400078e020b */
[----:B------:R-:W0:Y:S02]  /*1be0*/  LDC.64 R10, c[0x0][0x390] ;  /* 0x0000e400ff0a7b82 */ /* 0x000e240000000a00 */
        /* <DEDUP_REMOVED lines=27> */
[----:B------:R-:W-:Y:S02]  /*1da0*/  LOP3.LUT R4, R13, 0x7fffffff, RZ, 0xc0, !PT ;  /* 0x7fffffff0d047812 */ /* 0x000fe400078ec0ff */
[----:B------:R-:W-:-:S03]  /*1db0*/  MOV R2, 0x1de0 ;  /* 0x00001de000027802 */ /* 0x000fc60000000f00 */
[----:B------:R-:W-:-:S07]  /*1dc0*/  VIADD R4, R4, 0xfff00000 ;  /* 0xfff0000004047836 */ /* 0x000fce0000000000 */
[----:B-----5:R-:W-:Y:S05]  /*1dd0*/  CALL.REL.NOINC `($__internal_0_$__cuda_sm20_dblrcp_rn_slowpath_v3) ;  /* 0x00000000005c7944 */ /* 0x020fea0003c00000 */
.L_x_17:
        /* <DEDUP_REMOVED lines=22> */
[----:B------:R-:W-:Y:S05]  /*1f40*/  EXIT ;  /* 0x000000000000794d */ /* 0x000fea0003800000 */
        .weak           $__internal_0_$__cuda_sm20_dblrcp_rn_slowpath_v3
        .type           $__internal_0_$__cuda_sm20_dblrcp_rn_slowpath_v3,@function
        .size           $__internal_0_$__cuda_sm20_dblrcp_rn_slowpath_v3,(.L_x_39 - $__internal_0_$__cuda_sm20_dblrcp_rn_slowpath_v3)
$__internal_0_$__cuda_sm20_dblrcp_rn_slowpath_v3:
[----:B------:R-:W-:Y:S01]  /*1f50*/  DSETP.GTU.AND P0, PT, |R12|, +INF , PT ;  /* 0x7ff000000c00742a */ /* 0x000fe20003f0c200 */
[----:B------:R-:W-:-:S13]  /*1f60*/  BSSY.RECONVERGENT B1, `(.L_x_19) ;  /* 0x0000024000017945 */ /* 0x000fda0003800200 */
[----:B------:R-:W-:Y:S05]  /*1f70*/  @P0 BRA `(.L_x_20) ;  /* 0x0000000000800947 */ /* 0x000fea0003800000 */
[----:B------:R-:W-:-:S05]  /*1f80*/  LOP3.LUT R11, R13, 0x7fffffff, RZ, 0xc0, !PT ;  /* 0x7fffffff0d0b7812 */ /* 0x000fca00078ec0ff */
[----:B------:R-:W-:-:S05]  /*1f90*/  VIADD R14, R11, 0xffffffff ;  /* 0xffffffff0b0e7836 */ /* 0x000fca0000000000 */
[----:B------:R-:W-:-:S13]  /*1fa0*/  ISETP.GE.U32.AND P0, PT, R14, 0x7fefffff, PT ;  /* 0x7fefffff0e00780c */ /* 0x000fda0003f06070 */
[----:B------:R-:W-:Y:S01]  /*1fb0*/  @P0 LOP3.LUT R15, R13, 0x7ff00000, RZ, 0x3c, !PT ;  /* 0x7ff000000d0f0812 */ /* 0x000fe200078e3cff */
[----:B------:R-:W-:Y:S01]  /*1fc0*/  @P0 IMAD.MOV.U32 R14, RZ, RZ, RZ ;  /* 0x000000ffff0e0224 */ /* 0x000fe200078e00ff */
[----:B------:R-:W-:Y:S06]  /*1fd0*/  @P0 BRA `(.L_x_21) ;  /* 0x0000000000700947 */ /* 0x000fec0003800000 */
[----:B------:R-:W-:-:S13]  /*1fe0*/  ISETP.GE.U32.AND P0, PT, R11, 0x1000001, PT ;  /* 0x010000010b00780c */ /* 0x000fda0003f06070 */
[----:B------:R-:W-:Y:S05]  /*1ff0*/  @!P0 BRA `(.L_x_22) ;  /* 0x0000000000388947 */ /* 0x000fea0003800000 */
[----:B------:R-:W-:Y:S02]  /*2000*/  VIADD R15, R13, 0xc0200000 ;  /* 0xc02000000d0f7836 */ /* 0x000fe40000000000 */
[----:B------:R-:W-:Y:S02]  /*2010*/  IMAD.MOV.U32 R14, RZ, RZ, R12 ;  /* 0x000000ffff0e7224 */ /* 0x000fe400078e000c */
[----:B------:R-:W0:Y:S01]  /*2020*/  MUFU.RCP64H R17, R15 ;  /* 0x0000000f00117308 */ /* 0x000e220000001800 */
[----:B------:R-:W-:-:S06]  /*2030*/  IMAD.MOV.U32 R16, RZ, RZ, R4 ;  /* 0x000000ffff107224 */ /* 0x000fcc00078e0004 */
[----:B0-----:R-:W-:-:S08]  /*2040*/  DFMA R18, -R14, R16, 1 ;  /* 0x3ff000000e12742b */ /* 0x001fd00000000110 */
[----:B------:R-:W-:-:S08]  /*2050*/  DFMA R18, R18, R18, R18 ;  /* 0x000000121212722b */ /* 0x000fd00000000012 */
[----:B------:R-:W-:-:S08]  /*2060*/  DFMA R18, R16, R18, R16 ;  /* 0x000000121012722b */ /* 0x000fd00000000010 */
[----:B------:R-:W-:-:S08]  /*2070*/  DFMA R16, -R14, R18, 1 ;  /* 0x3ff000000e10742b */ /* 0x000fd00000000112 */
[----:B------:R-:W-:-:S08]  /*2080*/  DFMA R16, R18, R16, R18 ;  /* 0x000000101210722b */ /* 0x000fd00000000012 */
[----:B------:R-:W-:-:S08]  /*2090*/  DMUL R16, R16, 2.2250738585072013831e-308 ;  /* 0x0010000010107828 */ /* 0x000fd00000000000 */
[----:B------:R-:W-:-:S08]  /*20a0*/  DFMA R12, -R12, R16, 1 ;  /* 0x3ff000000c0c742b */ /* 0x000fd00000000110 */
[----:B------:R-:W-:-:S08]  /*20b0*/  DFMA R12, R12, R12, R12 ;  /* 0x0000000c0c0c722b */ /* 0x000fd0000000000c */
[----:B------:R-:W-:Y:S01]  /*20c0*/  DFMA R14, R16, R12, R16 ;  /* 0x0000000c100e722b */ /* 0x000fe20000000010 */
[----:B------:R-:W-:Y:S10]  /*20d0*/  BRA `(.L_x_21) ;  /* 0x0000000000307947 */ /* 0x000ff40003800000 */
.L_x_22:
[----:B------:R-:W-:Y:S01]  /*20e0*/  DMUL R12, R12, 8.11296384146066816958e+31 ;  /* 0x469000000c0c7828 */ /* 0x000fe20000000000 */
[----:B------:R-:W-:-:S05]  /*20f0*/  IMAD.MOV.U32 R14, RZ, RZ, R4 ;  /* 0x000000ffff0e7224 */ /* 0x000fca00078e0004 */
[----:B------:R-:W0:Y:S02]  /*2100*/  MUFU.RCP64H R15, R13 ;  /* 0x0000000d000f7308 */ /* 0x000e240000001800 */
[----:B0-----:R-:W-:-:S08]  /*2110*/  DFMA R16, -R12, R14, 1 ;  /* 0x3ff000000c10742b */ /* 0x001fd0000000010e */
[----:B------:R-:W-:-:S08]  /*2120*/  DFMA R16, R16, R16, R16 ;  /* 0x000000101010722b */ /* 0x000fd00000000010 */
[----:B------:R-:W-:-:S08]  /*2130*/  DFMA R16, R14, R16, R14 ;  /* 0x000000100e10722b */ /* 0x000fd0000000000e */
[----:B------:R-:W-:-:S08]  /*2140*/  DFMA R14, -R12, R16, 1 ;  /* 0x3ff000000c0e742b */ /* 0x000fd00000000110 */
[----:B------:R-:W-:-:S08]  /*2150*/  DFMA R14, R16, R14, R16 ;  /* 0x0000000e100e722b */ /* 0x000fd00000000010 */
[----:B------:R-:W-:Y:S01]  /*2160*/  DMUL R14, R14, 8.11296384146066816958e+31 ;  /* 0x469000000e0e7828 */ /* 0x000fe20000000000 */
[----:B------:R-:W-:Y:S10]  /*2170*/  BRA `(.L_x_21) ;  /* 0x0000000000087947 */ /* 0x000ff40003800000 */
.L_x_20:
[----:B------:R-:W-:Y:S01]  /*2180*/  LOP3.LUT R15, R13, 0x80000, RZ, 0xfc, !PT ;  /* 0x000800000d0f7812 */ /* 0x000fe200078efcff */
[----:B------:R-:W-:-:S07]  /*2190*/  IMAD.MOV.U32 R14, RZ, RZ, R12 ;  /* 0x000000ffff0e7224 */ /* 0x000fce00078e000c */
.L_x_21:
[----:B------:R-:W-:Y:S05]  /*21a0*/  BSYNC.RECONVERGENT B1 ;  /* 0x0000000000017941 */ /* 0x000fea0003800200 */
.L_x_19:
[----:B------:R-:W-:Y:S02]  /*21b0*/  IMAD.MOV.U32 R12, RZ, RZ, R2 ;  /* 0x000000ffff0c7224 */ /* 0x000fe400078e0002 */
[----:B------:R-:W-:-:S04]  /*21c0*/  IMAD.MOV.U32 R13, RZ, RZ, 0x0 ;  /* 0x00000000ff0d7424 */ /* 0x000fc800078e00ff */
[----:B------:R-:W-:Y:S05]  /*21d0*/  RET.REL.NODEC R12 `(_Z6gcdGPUPiS_S_) ;  /* 0xffffffdc0c887950 */ /* 0x000fea0003c3ffff */
.L_x_23:
[----:B------:R-:W-:-:S00]  /*21e0*/  BRA `(.L_x_23) ;  /* 0xfffffffc00fc7947 */ /* 0x000fc0000383ffff */
[----:B------:R-:W-:-:S00]  /*21f0*/  NOP ;  /* 0x0000000000007918 */ /* 0x000fc00000000000 */
        /* <DEDUP_REMOVED lines=8> */
.L_x_39:


//--------------------- .text._Z12stateComputePiS_S_ --------------------------
	.section	.text._Z12stateComputePiS_S_,"ax",@progbits
	.align	128
        .global         _Z12stateComputePiS_S_
        .type           _Z12stateComputePiS_S_,@function
        .size           _Z12stateComputePiS_S_,(.L_x_40 - _Z12stateComputePiS_S_)
        .other          _Z12stateComputePiS_S_,@"STO_CUDA_ENTRY STV_DEFAULT"
_Z12stateComputePiS_S_:
.text._Z12stateComputePiS_S_:
[----:B------:R-:W-:Y:S08]  /*0000*/  LDC R1, c[0x0][0x37c] ;  /* 0x0000df00ff017b82 */ /* 0x000ff00000000800 */
[----:B------:R-:W0:Y:S01]  /*0010*/  LDC.64 R6, c[0x0][0x390] ;  /* 0x0000e400ff067b82 */ /* 0x000e220000000a00 */
[----:B------:R-:W0:Y:S02]  /*0020*/  LDCU.64 UR4, c[0x0][0x358] ;  /* 0x00006b00ff0477ac */ /* 0x000e240008000a00 */
[----:B0-----:R-:W2:Y:S02]  /*0030*/  LDG.E R0, desc[UR4][R6.64+0x10] ;  /* 0x0000100406007981 */ /* 0x001ea4000c1e1900 */
[----:B--2---:R-:W-:-:S13]  /*0040*/  ISETP.NE.AND P0, PT, R0, 0x1, PT ;  /* 0x000000010000780c */ /* 0x004fda0003f05270 */
[----:B------:R-:W-:Y:S05]  /*0050*/  @!P0 BRA `(.L_x_24) ;  /* 0x0000000400ac8947 */ /* 0x000fea0003800000 */
[----:B------:R-:W-:-:S13]  /*0060*/  ISETP.NE.AND P0, PT, R0, RZ, PT ;  /* 0x000000ff0000720c */ /* 0x000fda0003f05270 */
[----:B------:R-:W-:Y:S05]  /*0070*/  @P0 EXIT ;  /* 0x000000000000094d */ /* 0x000fea0003800000 */
[----:B------:R-:W2:Y:S01]  /*0080*/  LDG.E R2, desc[UR4][R6.64+0x8] ;  /* 0x0000080406027981 */ /* 0x000ea2000c1e1900 */
[----:B------:R-:W0:Y:S03]  /*0090*/  LDC.64 R4, c[0x0][0x380] ;  /* 0x0000e000ff047b82 */ /* 0x000e260000000a00 */
[----:B------:R-:W2:Y:S04]  /*00a0*/  LDG.E R3, desc[UR4][R6.64+0x4] ;  /* 0x0000040406037981 */ /* 0x000ea8000c1e1900 */
[----:B------:R-:W3:Y:S01]  /*00b0*/  LDG.E R0, desc[UR4][R6.64+0x14] ;  /* 0x0000140406007981 */ /* 0x000ee2000c1e1900 */
[----:B--2---:R-:W-:Y:S02]  /*00c0*/  IMAD.IADD R9, R2, 0x1, -R3 ;  /* 0x0000000102097824 */ /* 0x004fe400078e0a03 */
[----:B0-----:R-:W-:-:S03]  /*00d0*/  IMAD.WIDE R4, R3, 0x4, R4 ;  /* 0x0000000403047825 */ /* 0x001fc600078e0204 */
[----:B------:R0:W-:Y:S04]  /*00e0*/  STG.E desc[UR4][R6.64+0xc], R9 ;  /* 0x00000c0906007986 */ /* 0x0001e8000c101904 */
[----:B------:R0:W5:Y:S01]  /*00f0*/  LDG.E R3, desc[UR4][R4.64] ;  /* 0x0000000404037981 */ /* 0x000162000c1e1900 */
[----:B------:R-:W-:Y:S01]  /*0100*/  IMAD.MOV.U32 R8, RZ, RZ, 0x1 ;  /* 0x00000001ff087424 */ /* 0x000fe200078e00ff */
[----:B---3--:R-:W-:Y:S01]  /*0110*/  MOV R10, R0 ;  /* 0x00000000000a7202 */ /* 0x008fe20000000f00 */
[----:B------:R-:W-:-:S07]  /*0120*/  IMAD.MOV.U32 R11, RZ, RZ, RZ ;  /* 0x000000ffff0b7224 */ /* 0x000fce00078e00ff */
.L_x_25:
[-C--:B0----5:R-:W-:Y:S02]  /*0130*/  IABS R7, R3.reuse ;  /* 0x0000000300077213 */ /* 0x0a1fe40000000000 */
[----:B------:R-:W-:Y:S02]  /*0140*/  IABS R13, R10 ;  /* 0x0000000a000d7213 */ /* 0x000fe40000000000 */
[----:B------:R-:W0:Y:S01]  /*0150*/  I2F.RP R6, R7 ;  /* 0x0000000700067306 */ /* 0x000e220000209400 */
[----:B------:R-:W-:-:S07]  /*0160*/  IABS R14, R3 ;  /* 0x00000003000e7213 */ /* 0x000fce0000000000 */
[----:B0-----:R-:W0:Y:S02]  /*0170*/  MUFU.RCP R6, R6 ;  /* 0x0000000600067308 */ /* 0x001e240000001000 */
[----:B0-----:R-:W-:Y:S02]  /*0180*/  VIADD R4, R6, 0xffffffe ;  /* 0x0ffffffe06047836 */ /* 0x001fe40000000000 */
[----:B------:R-:W-:-:S04]  /*0190*/  IMAD.MOV R6, RZ, RZ, -R14 ;  /* 0x000000ffff067224 */ /* 0x000fc800078e0a0e */
[----:B------:R0:W1:Y:S02]  /*01a0*/  F2I.FTZ.U32.TRUNC.NTZ R5, R4 ;  /* 0x0000000400057305 */ /* 0x000064000021f000 */
[----:B0-----:R-:W-:Y:S02]  /*01b0*/  HFMA2 R4, -RZ, RZ, 0, 0 ;  /* 0x00000000ff047431 */ /* 0x001fe400000001ff */
[----:B-1----:R-:W-:-:S04]  /*01c0*/  IMAD.MOV R12, RZ, RZ, -R5 ;  /* 0x000000ffff0c7224 */ /* 0x002fc800078e0a05 */
[----:B------:R-:W-:Y:S02]  /*01d0*/  IMAD R9, R12, R7, RZ ;  /* 0x000000070c097224 */ /* 0x000fe400078e02ff */
[----:B------:R-:W-:Y:S02]  /*01e0*/  IMAD.MOV.U32 R12, RZ, RZ, R13 ;  /* 0x000000ffff0c7224 */ /* 0x000fe400078e000d */
[----:B------:R-:W-:-:S06]  /*01f0*/  IMAD.HI.U32 R5, R5, R9, R4 ;  /* 0x0000000905057227 */ /* 0x000fcc00078e0004 */
[----:B------:R-:W-:-:S04]  /*0200*/  IMAD.HI.U32 R5, R5, R12, RZ ;  /* 0x0000000c05057227 */ /* 0x000fc800078e00ff */
[----:B------:R-:W-:Y:S01]  /*0210*/  IMAD R4, R5, R6, R12 ;  /* 0x0000000605047224 */ /* 0x000fe200078e020c */
[----:B------:R-:W-:-:S04]  /*0220*/  MOV R12, R8 ;  /* 0x00000008000c7202 */ /* 0x000fc80000000f00 */
[----:B------:R-:W-:-:S13]  /*0230*/  ISETP.GT.U32.AND P2, PT, R7, R4, PT ;  /* 0x000000040700720c */ /* 0x000fda0003f44070 */
[----:B------:R-:W-:Y:S02]  /*0240*/  @!P2 IMAD.IADD R4, R4, 0x1, -R7 ;  /* 0x000000010404a824 */ /* 0x000fe400078e0a07 */
[----:B------:R-:W-:Y:S01]  /*0250*/  @!P2 VIADD R5, R5, 0x1 ;  /* 0x000000010505a836 */ /* 0x000fe20000000000 */
[----:B------:R-:W-:Y:S02]  /*0260*/  ISETP.NE.AND P2, PT, R3, RZ, PT ;  /* 0x000000ff0300720c */ /* 0x000fe40003f45270 */
[----:B------:R-:W-:Y:S02]  /*0270*/  ISETP.GE.U32.AND P0, PT, R4, R7, PT ;  /* 0x000000070400720c */ /* 0x000fe40003f06070 */
[----:B------:R-:W-:-:S04]  /*0280*/  LOP3.LUT R4, R10, R3, RZ, 0x3c, !PT ;  /* 0x000000030a047212 */ /* 0x000fc800078e3cff */
[----:B------:R-:W-:Y:S01]  /*0290*/  ISETP.GE.AND P1, PT, R4, RZ, PT ;  /* 0x000000ff0400720c */ /* 0x000fe20003f26270 */
[----:B------:R-:W-:-:S06]  /*02a0*/  IMAD.MOV.U32 R4, RZ, RZ, R3 ;  /* 0x000000ffff047224 */ /* 0x000fcc00078e0003 */
[----:B------:R-:W-:-:S06]  /*02b0*/  @P0 IADD3 R5, PT, PT, R5, 0x1, RZ ;  /* 0x0000000105050810 */ /* 0x000fcc0007ffe0ff */
[----:B------:R-:W-:Y:S01]  /*02c0*/  @!P1 IMAD.MOV R5, RZ, RZ, -R5 ;  /* 0x000000ffff059224 */ /* 0x000fe200078e0a05 */
[----:B------:R-:W-:-:S05]  /*02d0*/  @!P2 LOP3.LUT R5, RZ, R3, RZ, 0x33, !PT ;  /* 0x00000003ff05a212 */ /* 0x000fca00078e33ff */
[----:B------:R-:W-:-:S04]  /*02e0*/  IMAD.MOV R5, RZ, RZ, -R5 ;  /* 0x000000ffff057224 */ /* 0x000fc800078e0a05 */
[-C--:B------:R-:W-:Y:S02]  /*02f0*/  IMAD R3, R3, R5.reuse, R10 ;  /* 0x0000000503037224 */ /* 0x080fe400078e020a */
[----:B------:R-:W-:Y:S02]  /*0300*/  IMAD R8, R8, R5, R11 ;  /* 0x0000000508087224 */ /* 0x000fe400078e020b */
[----:B------:R-:W-:Y:S01]  /*0310*/  IMAD.MOV.U32 R10, RZ, RZ, R4 ;  /* 0x000000ffff0a7224 */ /* 0x000fe200078e0004 */
[----:B------:R-:W-:Y:S01]  /*0320*/  ISETP.NE.AND P0, PT, R3, RZ, PT ;  /* 0x000000ff0300720c */ /* 0x000fe20003f05270 */
[----:B------:R-:W-:-:S12]  /*0330*/  IMAD.MOV.U32 R11, RZ, RZ, R12 ;  /* 0x000000ffff0b7224 */ /* 0x000fd800078e000c */
[----:B------:R-:W-:Y:S05]  /*0340*/  @P0 BRA `(.L_x_25) ;  /* 0xfffffffc00780947 */ /* 0x000fea000383ffff */
[----:B------:R-:W-:Y:S01]  /*0350*/  IABS R3, R0 ;  /* 0x0000000000037213 */ /* 0x000fe20000000000 */
[----:B------:R-:W0:Y:S03]  /*0360*/  LDC.64 R6, c[0x0][0x388] ;  /* 0x0000e200ff067b82 */ /* 0x000e260000000a00 */
[----:B------:R-:W1:Y:S08]  /*0370*/  I2F.RP R10, R3 ;  /* 0x00000003000a7306 */ /* 0x000e700000209400 */
[----:B-1----:R-:W1:Y:S01]  /*0380*/  MUFU.RCP R10, R10 ;  /* 0x0000000a000a7308 */ /* 0x002e620000001000 */
[----:B------:R-:W-:Y:S01]  /*0390*/  SHF.R.S32.HI R11, RZ, 0x1f, R12 ;  /* 0x0000001fff0b7819 */ /* 0x000fe2000001140c */
[----:B0-----:R-:W-:-:S04]  /*03a0*/  IMAD.WIDE R6, R2, 0x4, R6 ;  /* 0x0000000402067825 */ /* 0x001fc800078e0206 */
[----:B-1----:R-:W-:Y:S01]  /*03b0*/  VIADD R8, R10, 0xffffffe ;  /* 0x0ffffffe0a087836 */ /* 0x002fe20000000000 */
[-C--:B------:R-:W-:Y:S01]  /*03c0*/  LOP3.LUT R11, R11, R0.reuse, RZ, 0xc0, !PT ;  /* 0x000000000b0b7212 */ /* 0x080fe200078ec0ff */
[----:B------:R0:W5:Y:S01]  /*03d0*/  LDG.E R2, desc[UR4][R6.64] ;  /* 0x0000000406027981 */ /* 0x000162000c1e1900 */
[----:B------:R-:W1:Y:S03]  /*03e0*/  I2F.F64 R4, R0 ;  /* 0x0000000000047312 */ /* 0x000e660000201c00 */
[----:B------:R-:W-:Y:S01]  /*03f0*/  IMAD.IADD R11, R11, 0x1, R12 ;  /* 0x000000010b0b7824 */ /* 0x000fe200078e020c */
[----:B------:R-:W-:-:S04]  /*0400*/  IABS R12, R0 ;  /* 0x00000000000c7213 */ /* 0x000fc80000000000 */
[----:B------:R2:W0:Y:S01]  /*0410*/  F2I.FTZ.U32.TRUNC.NTZ R9, R8 ;  /* 0x0000000800097305 */ /* 0x000422000021f000 */
[----:B------:R-:W-:Y:S01]  /*0420*/  IMAD.MOV R12, RZ, RZ, -R12 ;  /* 0x000000ffff0c7224 */ /* 0x000fe200078e0a0c */
[----:B------:R-:W-:Y:S01]  /*0430*/  ISETP.GE.AND P1, PT, R11, RZ, PT ;  /* 0x000000ff0b00720c */ /* 0x000fe20003f26270 */
[----:B--2---:R-:W-:Y:S01]  /*0440*/  IMAD.MOV.U32 R8, RZ, RZ, RZ ;  /* 0x000000ffff087224 */ /* 0x004fe200078e00ff */
[----:B0-----:R-:W-:-:S05]  /*0450*/  IADD3 R6, PT, PT, RZ, -R9, RZ ;  /* 0x80000009ff067210 */ /* 0x001fca0007ffe0ff */
[----:B------:R-:W-:Y:S01]  /*0460*/  IMAD R7, R6, R3, RZ ;  /* 0x0000000306077224 */ /* 0x000fe200078e02ff */
[----:B------:R-:W-:-:S03]  /*0470*/  IABS R6, R11 ;  /* 0x0000000b00067213 */ /* 0x000fc60000000000 */
[----:B------:R-:W-:Y:S01]  /*0480*/  IMAD.HI.U32 R8, R9, R7, R8 ;  /* 0x0000000709087227 */ /* 0x000fe200078e0008 */
[----:B------:R-:W-:Y:S01]  /*0490*/  MOV R9, R6 ;  /* 0x0000000600097202 */ /* 0x000fe20000000f00 */
[----:B-1----:R-:W0:Y:S02]  /*04a0*/  MUFU.RCP64H R7, R5 ;  /* 0x0000000500077308 */ /* 0x002e240000001800 */
[----:B------:R-:W-:Y:S02]  /*04b0*/  VIADD R6, R5, 0x300402 ;  /* 0x0030040205067836 */ /* 0x000fe40000000000 */
[----:B------:R-:W-:-:S04]  /*04c0*/  IMAD.HI.U32 R8, R8, R9, RZ ;  /* 0x0000000908087227 */ /* 0x000fc800078e00ff */
[----:B------:R-:W-:-:S05]  /*04d0*/  IMAD R12, R8, R12, R9 ;  /* 0x0000000c080c7224 */ /* 0x000fca00078e0209 */
[----:B------:R-:W-:Y:S01]  /*04e0*/  ISETP.GT.U32.AND P0, PT, R3, R12, PT ;  /* 0x0000000c0300720c */ /* 0x000fe20003f04070 */
[----:B0-----:R-:W-:-:S08]  /*04f0*/  DFMA R8, -R4, R6, 1 ;  /* 0x3ff000000408742b */ /* 0x001fd00000000106 */
[----:B------:R-:W-:-:S04]  /*0500*/  DFMA R8, R8, R8, R8 ;  /* 0x000000080808722b */ /* 0x000fc80000000008 */
[----:B------:R-:W-:Y:S01]  /*0510*/  @!P0 IMAD.IADD R12, R12, 0x1, -R3 ;  /* 0x000000010c0c8824 */ /* 0x000fe200078e0a03 */
[----:B------:R-:W-:-:S04]  /*0520*/  ISETP.NE.AND P0, PT, R0, RZ, PT ;  /* 0x000000ff0000720c */ /* 0x000fc80003f05270 */
[----:B------:R-:W-:Y:S01]  /*0530*/  ISETP.GT.U32.AND P2, PT, R3, R12, PT ;  /* 0x0000000c0300720c */ /* 0x000fe20003f44070 */
[----:B------:R-:W-:-:S08]  /*0540*/  DFMA R8, R6, R8, R6 ;  /* 0x000000080608722b */ /* 0x000fd00000000006 */
[----:B------:R-:W-:-:S04]  /*0550*/  DFMA R10, -R4, R8, 1 ;  /* 0x3ff00000040a742b */ /* 0x000fc80000000108 */
[----:B------:R-:W-:Y:S01]  /*0560*/  @!P2 IMAD.IADD R12, R12, 0x1, -R3 ;  /* 0x000000010c0ca824 */ /* 0x000fe200078e0a03 */
[----:B------:R-:W-:-:S04]  /*0570*/  FSETP.GEU.AND P2, PT, |R6|, 5.8789094863358348022e-39, PT ;  /* 0x004004020600780b */ /* 0x000fc80003f4e200 */
[----:B------:R-:W-:Y:S01]  /*0580*/  MOV R3, R12 ;  /* 0x0000000c00037202 */ /* 0x000fe20000000f00 */
[----:B------:R-:W-:-:S04]  /*0590*/  DFMA R8, R8, R10, R8 ;  /* 0x0000000a0808722b */ /* 0x000fc80000000008 */
[----:B------:R-:W-:Y:S01]  /*05a0*/  @!P1 IMAD.MOV R3, RZ, RZ, -R3 ;  /* 0x000000ffff039224 */ /* 0x000fe200078e0a03 */
[----:B------:R-:W-:-:S03]  /*05b0*/  @!P0 LOP3.LUT R3, RZ, R0, RZ, 0x33, !PT ;  /* 0x00000000ff038212 */ /* 0x000fc600078e33ff */
[----:B------:R-:W-:Y:S05]  /*05c0*/  @P2 BRA `(.L_x_26) ;  /* 0x0000000000102947 */ /* 0x000fea0003800000 */
[----:B------:R-:W-:-:S05]  /*05d0*/  LOP3.LUT R6, R5, 0x7fffffff, RZ, 0xc0, !PT ;  /* 0x7fffffff05067812 */ /* 0x000fca00078ec0ff */
[----:B------:R-:W-:Y:S01]  /*05e0*/  VIADD R10, R6, 0xfff00000 ;  /* 0xfff00000060a7836 */ /* 0x000fe20000000000 */
[----:B------:R-:W-:-:S07]  /*05f0*/  MOV R6, 0x610 ;  /* 0x0000061000067802 */ /* 0x000fce0000000f00 */
[----:B-----5:R-:W-:Y:S05]  /*0600*/  CALL.REL.NOINC `($__internal_1_$__cuda_sm20_dblrcp_rn_slowpath_v3) ;  /* 0x0000000400e47944 */ /* 0x020fea0003c00000 */
.L_x_26:
[----:B------:R-:W-:Y:S08]  /*0610*/  I2F.F64 R4, R3 ;  /* 0x0000000300047312 */ /* 0x000ff00000201c00 */
[----:B-----5:R-:W0:Y:S02]  /*0620*/  I2F.F64 R6, R2 ;  /* 0x0000000200067312 */ /* 0x020e240000201c00 */
[----:B0-----:R-:W-:-:S08]  /*0630*/  DMUL R4, R4, R6 ;  /* 0x0000000604047228 */ /* 0x001fd00000000000 */
[----:B------:R-:W-:-:S10]  /*0640*/  DMUL R4, R4, R8 ;  /* 0x0000000804047228 */ /* 0x000fd40000000000 */
[----:B------:R-:W0:Y:S02]  /*0650*/  F2I.F64.TRUNC R5, R4 ;  /* 0x0000000400057311 */ /* 0x000e24000030d100 */
[----:B0-----:R-:W-:-:S04]  /*0660*/  IMAD R6, R0, R5, RZ ;  /* 0x0000000500067224 */ /* 0x001fc800078e02ff */
[----:B------:R-:W-:Y:S02]  /*0670*/  IMAD R8, R3, R2, -R6 ;  /* 0x0000000203087224 */ /* 0x000fe400078e0a06 */
[----:B------:R-:W0:Y:S03]  /*0680*/  LDC.64 R6, c[0x0][0x390] ;  /* 0x0000e400ff067b82 */ /* 0x000e260000000a00 */
[----:B------:R-:W-:-:S04]  /*0690*/  SHF.R.S32.HI R9, RZ, 0x1f, R8 ;  /* 0x0000001fff097819 */ /* 0x000fc80000011408 */
[----:B------:R-:W-:-:S05]  /*06a0*/  LOP3.LUT R9, R9, R0, RZ, 0xc0, !PT ;  /* 0x0000000009097212 */ /* 0x000fca00078ec0ff */
[----:B------:R-:W-:-:S05]  /*06b0*/  IMAD.IADD R9, R8, 0x1, R9 ;  /* 0x0000000108097824 */ /* 0x000fca00078e0209 */
[----:B------:R-:W-:-:S04]  /*06c0*/  IADD3 R0, PT, PT, -R0, R9, RZ ;  /* 0x0000000900007210 */ /* 0x000fc80007ffe1ff */
[----:B------:R-:W-:-:S04]  /*06d0*/  ISETP.GE.AND P0, PT, R0, RZ, PT ;  /* 0x000000ff0000720c */ /* 0x000fc80003f06270 */
[----:B------:R-:W-:-:S05]  /*06e0*/  SEL R9, R9, R0, !P0 ;  /* 0x0000000009097207 */ /* 0x000fca0004000000 */
[----:B0-----:R-:W-:Y:S01]  /*06f0*/  STG.E desc[UR4][R6.64], R9 ;  /* 0x0000000906007986 */ /* 0x001fe2000c101904 */
[----:B------:R-:W-:Y:S05]  /*0700*/  EXIT ;  /* 0x000000000000794d */ /* 0x000fea0003800000 */
.L_x_24:
        /* <DEDUP_REMOVED lines=11> */
.L_x_27:
        /* <DEDUP_REMOVED lines=14> */
[----:B------:R-:W-:Y:S02]  /*08a0*/  IMAD R4, R5, R6, R12 ;  /* 0x0000000605047224 */ /* 0x000fe400078e020c */
[----:B------:R-:W-:-:S03]  /*08b0*/  IMAD.MOV.U32 R12, RZ, RZ, R8 ;  /* 0x000000ffff0c7224 */ /* 0x000fc600078e0008 */
[----:B------:R-:W-:-:S13]  /*08c0*/  ISETP.GT.U32.AND P2, PT, R7, R4, PT ;  /* 0x000000040700720c */ /* 0x000fda0003f44070 */
[----:B------:R-:W-:Y:S01]  /*08d0*/  @!P2 IMAD.IADD R4, R4, 0x1, -R7 ;  /* 0x000000010404a824 */ /* 0x000fe200078e0a07 */
[----:B------:R-:W-:Y:S02]  /*08e0*/  @!P2 IADD3 R5, PT, PT, R5, 0x1, RZ ;  /* 0x000000010505a810 */ /* 0x000fe40007ffe0ff */
[----:B------:R-:W-:Y:S02]  /*08f0*/  ISETP.NE.AND P2, PT, R3, RZ, PT ;  /* 0x000000ff0300720c */ /* 0x000fe40003f45270 */
[----:B------:R-:W-:Y:S02]  /*0900*/  ISETP.GE.U32.AND P0, PT, R4, R7, PT ;  /* 0x000000070400720c */ /* 0x000fe40003f06070 */
[----:B------:R-:W-:-:S04]  /*0910*/  LOP3.LUT R4, R10, R3, RZ, 0x3c, !PT ;  /* 0x000000030a047212 */ /* 0x000fc800078e3cff */
[----:B------:R-:W-:Y:S01]  /*0920*/  ISETP.GE.AND P1, PT, R4, RZ, PT ;  /* 0x000000ff0400720c */ /* 0x000fe20003f26270 */
[----:B------:R-:W-:-:S06]  /*0930*/  IMAD.MOV.U32 R4, RZ, RZ, R3 ;  /* 0x000000ffff047224 */ /* 0x000fcc00078e0003 */
[----:B------:R-:W-:-:S06]  /*0940*/  @P0 VIADD R5, R5, 0x1 ;  /* 0x0000000105050836 */ /* 0x000fcc0000000000 */
[----:B------:R-:W-:Y:S01]  /*0950*/  @!P1 IMAD.MOV R5, RZ, RZ, -R5 ;  /* 0x000000ffff059224 */ /* 0x000fe200078e0a05 */
[----:B------:R-:W-:-:S04]  /*0960*/  @!P2 LOP3.LUT R5, RZ, R3, RZ, 0x33, !PT ;  /* 0x00000003ff05a212 */ /* 0x000fc800078e33ff */
[----:B------:R-:W-:-:S05]  /*0970*/  IADD3 R5, PT, PT, -R5, RZ, RZ ;  /* 0x000000ff05057210 */ /* 0x000fca0007ffe1ff */
[-C--:B------:R-:W-:Y:S01]  /*0980*/  IMAD R3, R3, R5.reuse, R10 ;  /* 0x0000000503037224 */ /* 0x080fe200078e020a */
[----:B------:R-:W-:Y:S01]  /*0990*/  MOV R10, R4 ;  /* 0x00000004000a7202 */ /* 0x000fe20000000f00 */
[----:B------:R-:W-:Y:S02]  /*09a0*/  IMAD R8, R8, R5, R11 ;  /* 0x0000000508087224 */ /* 0x000fe400078e020b */
[----:B------:R-:W-:Y:S01]  /*09b0*/  IMAD.MOV.U32 R11, RZ, RZ, R12 ;  /* 0x000000ffff0b7224 */ /* 0x000fe200078e000c */
[----:B------:R-:W-:-:S13]  /*09c0*/  ISETP.NE.AND P0, PT, R3, RZ, PT ;  /* 0x000000ff0300720c */ /* 0x000fda0003f05270 */
        /* <DEDUP_REMOVED lines=14> */
[----:B------:R-:W-:Y:S02]  /*0ab0*/  IADD3 R12, PT, PT, RZ, -R12, RZ ;  /* 0x8000000cff0c7210 */ /* 0x000fe40007ffe0ff */
[----:B------:R-:W-:Y:S01]  /*0ac0*/  ISETP.GE.AND P1, PT, R11, RZ, PT ;  /* 0x000000ff0b00720c */ /* 0x000fe20003f26270 */
[----:B--2---:R-:W-:Y:S01]  /*0ad0*/  IMAD.MOV.U32 R8, RZ, RZ, RZ ;  /* 0x000000ffff087224 */ /* 0x004fe200078e00ff */
[----:B0-----:R-:W-:-:S05]  /*0ae0*/  IADD3 R6, PT, PT, RZ, -R9, RZ ;  /* 0x80000009ff067210 */ /* 0x001fca0007ffe0ff */
[----:B------:R-:W-:Y:S01]  /*0af0*/  IMAD R7, R6, R3, RZ ;  /* 0x0000000306077224 */ /* 0x000fe200078e02ff */
[----:B------:R-:W-:-:S03]  /*0b00*/  IABS R6, R11 ;  /* 0x0000000b00067213 */ /* 0x000fc60000000000 */
[----:B------:R-:W-:Y:S02]  /*0b10*/  IMAD.HI.U32 R8, R9, R7, R8 ;  /* 0x0000000709087227 */ /* 0x000fe400078e0008 */
[----:B-1----:R-:W0:Y:S02]  /*0b20*/  MUFU.RCP64H R7, R5 ;  /* 0x0000000500077308 */ /* 0x002e240000001800 */
[----:B------:R-:W-:Y:S02]  /*0b30*/  IMAD.MOV.U32 R9, RZ, RZ, R6 ;  /* 0x000000ffff097224 */ /* 0x000fe400078e0006 */
[----:B------:R-:W-:Y:S02]  /*0b40*/  VIADD R6, R5, 0x300402 ;  /* 0x0030040205067836 */ /* 0x000fe40000000000 */
[----:B------:R-:W-:-:S04]  /*0b50*/  IMAD.HI.U32 R8, R8, R9, RZ ;  /* 0x0000000908087227 */ /* 0x000fc800078e00ff */
[----:B------:R-:W-:-:S05]  /*0b60*/  IMAD R12, R8, R12, R9 ;  /* 0x0000000c080c7224 */ /* 0x000fca00078e0209 */
[----:B------:R-:W-:Y:S01]  /*0b70*/  ISETP.GT.U32.AND P0, PT, R3, R12, PT ;  /* 0x0000000c0300720c */ /* 0x000fe20003f04070 */
[----:B0-----:R-:W-:-:S08]  /*0b80*/  DFMA R8, -R4, R6, 1 ;  /* 0x3ff000000408742b */ /* 0x001fd00000000106 */
[----:B------:R-:W-:-:S04]  /*0b90*/  DFMA R8, R8, R8, R8 ;  /* 0x000000080808722b */ /* 0x000fc80000000008 */
[----:B------:R-:W-:Y:S02]  /*0ba0*/  @!P0 IADD3 R12, PT, PT, R12, -R3, RZ ;  /* 0x800000030c0c8210 */ /* 0x000fe40007ffe0ff */
[----:B------:R-:W-:Y:S02]  /*0bb0*/  ISETP.NE.AND P0, PT, R0, RZ, PT ;  /* 0x000000ff0000720c */ /* 0x000fe40003f05270 */
[----:B------:R-:W-:Y:S01]  /*0bc0*/  ISETP.GT.U32.AND P2, PT, R3, R12, PT ;  /* 0x0000000c0300720c */ /* 0x000fe20003f44070 */
[----:B------:R-:W-:-:S08]  /*0bd0*/  DFMA R8, R6, R8, R6 ;  /* 0x000000080608722b */ /* 0x000fd00000000006 */
[----:B------:R-:W-:-:S04]  /*0be0*/  DFMA R10, -R4, R8, 1 ;  /* 0x3ff00000040a742b */ /* 0x000fc80000000108 */
[----:B------:R-:W-:Y:S01]  /*0bf0*/  @!P2 IMAD.IADD R12, R12, 0x1, -R3 ;  /* 0x000000010c0ca824 */ /* 0x000fe200078e0a03 */
[----:B------:R-:W-:-:S03]  /*0c00*/  FSETP.GEU.AND P2, PT, |R6|, 5.8789094863358348022e-39, PT ;  /* 0x004004020600780b */ /* 0x000fc60003f4e200 */
[----:B------:R-:W-:Y:S01]  /*0c10*/  IMAD.MOV.U32 R3, RZ, RZ, R12 ;  /* 0x000000ffff037224 */ /* 0x000fe200078e000c */
[----:B------:R-:W-:-:S04]  /*0c20*/  DFMA R8, R8, R10, R8 ;  /* 0x0000000a0808722b */ /* 0x000fc80000000008 */
[----:B------:R-:W-:Y:S02]  /*0c30*/  @!P1 IADD3 R3, PT, PT, -R3, RZ, RZ ;  /* 0x000000ff03039210 */ /* 0x000fe40007ffe1ff */
[----:B------:R-:W-:-:S03]  /*0c40*/  @!P0 LOP3.LUT R3, RZ, R0, RZ, 0x33, !PT ;  /* 0x00000000ff038212 */ /* 0x000fc600078e33ff */
[----:B------:R-:W-:Y:S05]  /*0c50*/  @P2 BRA `(.L_x_28) ;  /* 0x0000000000102947 */ /* 0x000fea0003800000 */
[----:B------:R-:W-:-:S05]  /*0c60*/  LOP3.LUT R6, R5, 0x7fffffff, RZ, 0xc0, !PT ;  /* 0x7fffffff05067812 */ /* 0x000fca00078ec0ff */
[----:B------:R-:W-:Y:S01]  /*0c70*/  VIADD R10, R6, 0xfff00000 ;  /* 0xfff00000060a7836 */ /* 0x000fe20000000000 */
[----:B------:R-:W-:-:S07]  /*0c80*/  MOV R6, 0xca0 ;  /* 0x00000ca000067802 */ /* 0x000fce0000000f00 */
[----:B-----5:R-:W-:Y:S05]  /*0c90*/  CALL.REL.NOINC `($__internal_1_$__cuda_sm20_dblrcp_rn_slowpath_v3) ;  /* 0x0000000000407944 */ /* 0x020fea0003c00000 */
.L_x_28:
        /* <DEDUP_REMOVED lines=16> */
        .weak           $__internal_1_$__cuda_sm20_dblrcp_rn_slowpath_v3
        .type           $__internal_1_$__cuda_sm20_dblrcp_rn_slowpath_v3,@function
        .size           $__internal_1_$__cuda_sm20_dblrcp_rn_slowpath_v3,(.L_x_40 - $__internal_1_$__cuda_sm20_dblrcp_rn_slowpath_v3)
$__internal_1_$__cuda_sm20_dblrcp_rn_slowpath_v3:
[----:B------:R-:W-:-:S14]  /*0da0*/  DSETP.GTU.AND P0, PT, |R4|, +INF , PT ;  /* 0x7ff000000400742a */ /* 0x000fdc0003f0c200 */
        /* <DEDUP_REMOVED lines=9> */
[----:B------:R-:W-:Y:S01]  /*0e40*/  IADD3 R9, PT, PT, R5, -0x3fe00000, RZ ;  /* 0xc020000005097810 */ /* 0x000fe20007ffe0ff */
[----:B------:R-:W-:-:S03]  /*0e50*/  IMAD.MOV.U32 R8, RZ, RZ, R4 ;  /* 0x000000ffff087224 */ /* 0x000fc600078e0004 */
[----:B------:R-:W0:Y:S03]  /*0e60*/  MUFU.RCP64H R11, R9 ;  /* 0x00000009000b7308 */ /* 0x000e260000001800 */
        /* <DEDUP_REMOVED lines=10> */
.L_x_31:
        /* <DEDUP_REMOVED lines=10> */
.L_x_29:
[----:B------:R-:W-:Y:S02]  /*0fb0*/  LOP3.LUT R9, R5, 0x80000, RZ, 0xfc, !PT ;  /* 0x0008000005097812 */ /* 0x000fe400078efcff */
[----:B------:R-:W-:-:S07]  /*0fc0*/  MOV R8, R4 ;  /* 0x0000000400087202 */ /* 0x000fce0000000f00 */
.L_x_30:
[----:B------:R-:W-:-:S04]  /*0fd0*/  IMAD.MOV.U32 R7, RZ, RZ, 0x0 ;  /* 0x00000000ff077424 */ /* 0x000fc800078e00ff */
[----:B------:R-:W-:Y:S05]  /*0fe0*/  RET.REL.NODEC R6 `(_Z12stateComputePiS_S_) ;  /* 0xfffffff006047950 */ /* 0x000fea0003c3ffff */
.L_x_32:
        /* <DEDUP_REMOVED lines=9> */
.L_x_40:


//--------------------- .text._Z8nReduceMPiS_S_   --------------------------
	.section	.text._Z8nReduceMPiS_S_,"ax",@progbits
	.align	128
        .global         _Z8nReduceMPiS_S_
        .type           _Z8nReduceMPiS_S_,@function
        .size           _Z8nReduceMPiS_S_,(.L_x_43 - _Z8nReduceMPiS_S_)
        .other          _Z8nReduceMPiS_S_,@"STO_CUDA_ENTRY STV_DEFAULT"
_Z8nReduceMPiS_S_:
.text._Z8nReduceMPiS_S_:
        /* <DEDUP_REMOVED lines=8> */
[----:B------:R-:W2:Y:S02]  /*0080*/  LDG.E R0, desc[UR4][R2.64+0x8] ;  /* 0x0000080402007981 */ /* 0x000ea4000c1e1900 */
[C---:B--2---:R-:W-:Y:S01]  /*0090*/  ISETP.GE.AND P0, PT, R0.reuse, 0x1, PT ;  /* 0x000000010000780c */ /* 0x044fe20003f06270 */
[----:B------:R-:W-:-:S05]  /*00a0*/  VIADD R9, R0, 0xffffffff ;  /* 0xffffffff00097836 */ /* 0x000fca0000000000 */
[----:B------:R0:W-:Y:S07]  /*00b0*/  STG.E desc[UR4][R2.64+0x8], R9 ;  /* 0x0000080902007986 */ /* 0x0001ee000c101904 */
[----:B------:R-:W-:Y:S05]  /*00c0*/  @!P0 BRA `(.L_x_34) ;  /* 0x00000000002c8947 */ /* 0x000fea0003800000 */
[----:B------:R-:W1:Y:S02]  /*00d0*/  LDC.64 R6, c[0x0][0x388] ;  /* 0x0000e200ff067b82 */ /* 0x000e640000000a00 */
.L_x_35:
[----:B-12---:R-:W-:-:S06]  /*00e0*/  IMAD.WIDE.U32 R4, R9, 0x4, R6 ;  /* 0x0000000409047825 */ /* 0x006fcc00078e0006 */
[----:B------:R-:W2:Y:S02]  /*00f0*/  LDG.E R4, desc[UR4][R4.64] ;  /* 0x0000000404047981 */ /* 0x000ea4000c1e1900 */
[----:B--2---:R-:W-:-:S13]  /*0100*/  ISETP.NE.AND P0, PT, R4, RZ, PT ;  /* 0x000000ff0400720c */ /* 0x004fda0003f05270 */
[----:B------:R-:W-:Y:S05]  /*0110*/  @P0 BRA `(.L_x_34) ;  /* 0x0000000000180947 */ /* 0x000fea0003800000 */
[C---:B------:R-:W-:Y:S01]  /*0120*/  ISETP.NE.AND P0, PT, R9.reuse, RZ, PT ;  /* 0x000000ff0900720c */ /* 0x040fe20003f05270 */
[----:B------:R-:W-:-:S04]  /*0130*/  VIADD R5, R9, 0xffffffff ;  /* 0xffffffff09057836 */ /* 0x000fc80000000000 */
[----:B0-----:R-:W-:Y:S01]  /*0140*/  IMAD.MOV.U32 R9, RZ, RZ, R5 ;  /* 0x000000ffff097224 */ /* 0x001fe200078e0005 */
[----:B------:R2:W-:Y:S07]  /*0150*/  STG.E desc[UR4][R2.64+0x8], R5 ;  /* 0x0000080502007986 */ /* 0x0005ee000c101904 */
[----:B------:R-:W-:Y:S05]  /*0160*/  @P0 BRA `(.L_x_35) ;  /* 0xfffffffc00dc0947 */ /* 0x000fea000383ffff */
[----:B------:R-:W-:-:S07]  /*0170*/  IMAD.MOV.U32 R9, RZ, RZ, -0x1 ;  /* 0xffffffffff097424 */ /* 0x000fce00078e00ff */
.L_x_34:
[----:B------:R-:W-:-:S13]  /*0180*/  ISETP.GT.AND P0, PT, R9, -0x1, PT ;  /* 0xffffffff0900780c */ /* 0x000fda0003f04270 */
[----:B0-2---:R-:W0:Y:S01]  /*0190*/  @!P0 LDC.64 R2, c[0x0][0x390] ;  /* 0x0000e400ff028b82 */ /* 0x005e220000000a00 */
[----:B------:R-:W-:-:S05]  /*01a0*/  @!P0 IMAD.MOV.U32 R5, RZ, RZ, 0x2 ;  /* 0x00000002ff058424 */ /* 0x000fca00078e00ff */
[----:B0-----:R0:W-:Y:S01]  /*01b0*/  @!P0 STG.E desc[UR4][R2.64+0x10], R5 ;  /* 0x0000100502008986 */ /* 0x0011e2000c101904 */
[----:B------:R-:W-:Y:S05]  /*01c0*/  @!P0 EXIT ;  /* 0x000000000000894d */ /* 0x000fea0003800000 */
[----:B0-----:R-:W0:Y:S02]  /*01d0*/  LDC.64 R2, c[0x0][0x390] ;  /* 0x0000e400ff027b82 */ /* 0x001e240000000a00 */
[----:B0-----:R-:W2:Y:S02]  /*01e0*/  LDG.E R0, desc[UR4][R2.64+0x4] ;  /* 0x0000040402007981 */ /* 0x001ea4000c1e1900 */
[----:B--2---:R-:W-:-:S13]  /*01f0*/  ISETP.GE.AND P0, PT, R9, R0, PT ;  /* 0x000000000900720c */ /* 0x004fda0003f06270 */
[----:B------:R-:W-:Y:S05]  /*0200*/  @P0 EXIT ;  /* 0x000000000000094d */ /* 0x000fea0003800000 */
[----:B------:R-:W-:-:S05]  /*0210*/  HFMA2 R5, -RZ, RZ, 0, 5.9604644775390625e-08 ;  /* 0x00000001ff057431 */ /* 0x000fca00000001ff */
[----:B------:R-:W-:Y:S01]  /*0220*/  STG.E desc[UR4][R2.64+0x10], R5 ;  /* 0x0000100502007986 */ /* 0x000fe2000c101904 */
[----:B------:R-:W-:Y:S05]  /*0230*/  EXIT ;  /* 0x000000000000794d */ /* 0x000fea0003800000 */
.L_x_33:
[----:B------:R-:W2:Y:S02]  /*0240*/  LDG.E R0, desc[UR4][R2.64+0x4] ;  /* 0x0000040402007981 */ /* 0x000ea4000c1e1900 */
[C---:B--2---:R-:W-:Y:S01]  /*0250*/  ISETP.GE.AND P0, PT, R0.reuse, 0x1, PT ;  /* 0x000000010000780c */ /* 0x044fe20003f06270 */
[----:B------:R-:W-:-:S05]  /*0260*/  VIADD R9, R0, 0xffffffff ;  /* 0xffffffff00097836 */ /* 0x000fca0000000000 */
[----:B------:R0:W-:Y:S07]  /*0270*/  STG.E desc[UR4][R2.64+0x4], R9 ;  /* 0x0000040902007986 */ /* 0x0001ee000c101904 */
[----:B------:R-:W-:Y:S05]  /*0280*/  @!P0 BRA `(.L_x_36) ;  /* 0x00000000002c8947 */ /* 0x000fea0003800000 */
[----:B------:R-:W1:Y:S02]  /*0290*/  LDC.64 R6, c[0x0][0x380] ;  /* 0x0000e000ff067b82 */ /* 0x000e640000000a00 */
.L_x_37:
        /* <DEDUP_REMOVED lines=9> */
[----:B------:R-:W-:-:S07]  /*0330*/  MOV R9, 0xffffffff ;  /* 0xffffffff00097802 */ /* 0x000fce0000000f00 */
.L_x_36:
[----:B------:R-:W-:-:S13]  /*0340*/  ISETP.GT.AND P0, PT, R9, -0x1, PT ;  /* 0xffffffff0900780c */ /* 0x000fda0003f04270 */
[----:B0-2---:R-:W0:Y:S01]  /*0350*/  @!P0 LDC.64 R2, c[0x0][0x390] ;  /* 0x0000e400ff028b82 */ /* 0x005e220000000a00 */
[----:B------:R-:W-:-:S05]  /*0360*/  @!P0 IMAD.MOV.U32 R5, RZ, RZ, 0x3 ;  /* 0x00000003ff058424 */ /* 0x000fca00078e00ff */
[----:B0-----:R0:W-:Y:S01]  /*0370*/  @!P0 STG.E desc[UR4][R2.64+0x10], R5 ;  /* 0x0000100502008986 */ /* 0x0011e2000c101904 */
[----:B------:R-:W-:Y:S05]  /*0380*/  @!P0 EXIT ;  /* 0x000000000000894d */ /* 0x000fea0003800000 */
[----:B0-----:R-:W0:Y:S02]  /*0390*/  LDC.64 R2, c[0x0][0x390] ;  /* 0x0000e400ff027b82 */ /* 0x001e240000000a00 */
[----:B0-----:R-:W2:Y:S02]  /*03a0*/  LDG.E R0, desc[UR4][R2.64+0x8] ;  /* 0x0000080402007981 */ /* 0x001ea4000c1e1900 */
[----:B--2---:R-:W-:-:S13]  /*03b0*/  ISETP.GT.AND P0, PT, R0, R9, PT ;  /* 0x000000090000720c */ /* 0x004fda0003f04270 */
[----:B------:R-:W-:Y:S05]  /*03c0*/  @!P0 EXIT ;  /* 0x000000000000894d */ /* 0x000fea0003800000 */
[----:B------:R-:W-:Y:S01]  /*03d0*/  STG.E desc[UR4][R2.64+0x10], RZ ;  /* 0x000010ff02007986 */ /* 0x000fe2000c101904 */
[----:B------:R-:W-:Y:S05]  /*03e0*/  EXIT ;  /* 0x000000000000794d */ /* 0x000fea0003800000 */
.L_x_38:
        /* <DEDUP_REMOVED lines=9> */
.L_x_43:


//--------------------- .nv.shared.reserved.0     --------------------------
	.section	.nv.shared.reserved.0,"aw",@nobits
	.weak		__nv_reservedSMEM_offset_0_alias
	.size		__nv_reservedSMEM_offset_0_alias, 0, 64
	.other		__nv_reservedSMEM_offset_0_alias,@"STO_CUDA_RESERVED_SHARED STV_DEFAULT"
__nv_reservedSMEM_offset_0_alias:
	.zero		0
	.zero		64


//--------------------- .nv.constant0._Z6gcdGPUPiS_S_ --------------------------
	.section	.nv.constant0._Z6gcdGPUPiS_S_,"a",@progbits
	.sectionflags	@""
	.align	4
.nv.constant0._Z6gcdGPUPiS_S_:
	.zero		920


//--------------------- .nv.constant0._Z12stateComputePiS_S_ --------------------------
	.section	.nv.constant0._Z12stateComputePiS_S_,"a",@progbits
	.sectionflags	@""
	.align	4
.nv.constant0._Z12stateComputePiS_S_:
	.zero		920


//--------------------- .nv.constant0._Z8nReduceMPiS_S_ --------------------------
	.section	.nv.constant0._Z8nReduceMPiS_S_,"a",@progbits
	.sectionflags	@""
	.align	4
.nv.constant0._Z8nReduceMPiS_S_:
	.zero		920


//--------------------- SYMBOLS --------------------------

	.type		.nv.reservedSmem.offset0,@object
	.size		.nv.reservedSmem.offset0,0x4
